//
// Generated by NVIDIA NVVM Compiler
//
// Compiler Build ID: CL-36424714
// Cuda compilation tools, release 13.0, V13.0.88
// Based on NVVM 20.0.0
//

.version 9.0
.target sm_100
.address_size 64

	// .globl	_cupy_channelizer_8x8_float32_complex64
// _ZZ39_cupy_channelizer_8x8_float32_complex64E3s_h has been demoted
// _ZZ39_cupy_channelizer_8x8_float32_complex64E5s_reg has been demoted
// _ZZ41_cupy_channelizer_8x8_complex64_complex64E3s_h has been demoted
// _ZZ41_cupy_channelizer_8x8_complex64_complex64E5s_reg has been demoted
// _ZZ40_cupy_channelizer_8x8_float64_complex128E3s_h has been demoted
// _ZZ40_cupy_channelizer_8x8_float64_complex128E5s_reg has been demoted
// _ZZ43_cupy_channelizer_8x8_complex128_complex128E3s_h has been demoted
// _ZZ43_cupy_channelizer_8x8_complex128_complex128E5s_reg has been demoted
// _ZZ41_cupy_channelizer_16x16_float32_complex64E3s_h has been demoted
// _ZZ41_cupy_channelizer_16x16_float32_complex64E5s_reg has been demoted
// _ZZ43_cupy_channelizer_16x16_complex64_complex64E3s_h has been demoted
// _ZZ43_cupy_channelizer_16x16_complex64_complex64E5s_reg has been demoted
// _ZZ42_cupy_channelizer_16x16_float64_complex128E3s_h has been demoted
// _ZZ42_cupy_channelizer_16x16_float64_complex128E5s_reg has been demoted
// _ZZ45_cupy_channelizer_16x16_complex128_complex128E3s_h has been demoted
// _ZZ45_cupy_channelizer_16x16_complex128_complex128E5s_reg has been demoted
// _ZZ41_cupy_channelizer_32x32_float32_complex64E3s_h has been demoted
// _ZZ41_cupy_channelizer_32x32_float32_complex64E5s_reg has been demoted
// _ZZ43_cupy_channelizer_32x32_complex64_complex64E3s_h has been demoted
// _ZZ43_cupy_channelizer_32x32_complex64_complex64E5s_reg has been demoted
// _ZZ42_cupy_channelizer_32x32_float64_complex128E3s_h has been demoted
// _ZZ42_cupy_channelizer_32x32_float64_complex128E5s_reg has been demoted
// _ZZ45_cupy_channelizer_32x32_complex128_complex128E3s_h has been demoted
// _ZZ45_cupy_channelizer_32x32_complex128_complex128E5s_reg has been demoted
.global .align 1 .b8 _ZN34_INTERNAL_b8e13b3f_4_k_cu_f8e7cbaa4cuda3std3__436_GLOBAL__N__b8e13b3f_4_k_cu_f8e7cbaa6ignoreE[1];
.global .align 1 .b8 _ZN34_INTERNAL_b8e13b3f_4_k_cu_f8e7cbaa4cuda3std3__45__cpo5beginE[1];
.global .align 1 .b8 _ZN34_INTERNAL_b8e13b3f_4_k_cu_f8e7cbaa4cuda3std3__45__cpo3endE[1];
.global .align 1 .b8 _ZN34_INTERNAL_b8e13b3f_4_k_cu_f8e7cbaa4cuda3std3__45__cpo6cbeginE[1];
.global .align 1 .b8 _ZN34_INTERNAL_b8e13b3f_4_k_cu_f8e7cbaa4cuda3std3__45__cpo4cendE[1];
.global .align 1 .b8 _ZN34_INTERNAL_b8e13b3f_4_k_cu_f8e7cbaa4cuda3std3__45__cpo6rbeginE[1];
.global .align 1 .b8 _ZN34_INTERNAL_b8e13b3f_4_k_cu_f8e7cbaa4cuda3std3__45__cpo4rendE[1];
.global .align 1 .b8 _ZN34_INTERNAL_b8e13b3f_4_k_cu_f8e7cbaa4cuda3std3__45__cpo7crbeginE[1];
.global .align 1 .b8 _ZN34_INTERNAL_b8e13b3f_4_k_cu_f8e7cbaa4cuda3std3__45__cpo5crendE[1];
.global .align 1 .b8 _ZN34_INTERNAL_b8e13b3f_4_k_cu_f8e7cbaa4cuda3std3__419piecewise_constructE[1];
.global .align 1 .b8 _ZN34_INTERNAL_b8e13b3f_4_k_cu_f8e7cbaa4cuda3std3__48in_placeE[1];
.global .align 1 .b8 _ZN34_INTERNAL_b8e13b3f_4_k_cu_f8e7cbaa4cuda3std3__420unreachable_sentinelE[1];
.global .align 1 .b8 _ZN34_INTERNAL_b8e13b3f_4_k_cu_f8e7cbaa4cuda3std6ranges3__45__cpo4swapE[1];
.global .align 1 .b8 _ZN34_INTERNAL_b8e13b3f_4_k_cu_f8e7cbaa4cuda3std6ranges3__45__cpo9iter_moveE[1];
.global .align 1 .b8 _ZN34_INTERNAL_b8e13b3f_4_k_cu_f8e7cbaa4cuda3std6ranges3__45__cpo7advanceE[1];
.global .align 1 .b8 _ZN34_INTERNAL_b8e13b3f_4_k_cu_f8e7cbaa4cuda3std6ranges3__45__cpo5beginE[1];
.global .align 1 .b8 _ZN34_INTERNAL_b8e13b3f_4_k_cu_f8e7cbaa4cuda3std6ranges3__45__cpo3endE[1];
.global .align 1 .b8 _ZN34_INTERNAL_b8e13b3f_4_k_cu_f8e7cbaa4cuda3std6ranges3__45__cpo6cbeginE[1];
.global .align 1 .b8 _ZN34_INTERNAL_b8e13b3f_4_k_cu_f8e7cbaa4cuda3std6ranges3__45__cpo4cendE[1];
.global .align 1 .b8 _ZN34_INTERNAL_b8e13b3f_4_k_cu_f8e7cbaa4cuda3std6ranges3__45__cpo9iter_swapE[1];
.global .align 1 .b8 _ZN34_INTERNAL_b8e13b3f_4_k_cu_f8e7cbaa4cuda3std6ranges3__45__cpo4nextE[1];
.global .align 1 .b8 _ZN34_INTERNAL_b8e13b3f_4_k_cu_f8e7cbaa4cuda3std6ranges3__45__cpo4prevE[1];
.global .align 1 .b8 _ZN34_INTERNAL_b8e13b3f_4_k_cu_f8e7cbaa4cuda3std6ranges3__45__cpo4dataE[1];
.global .align 1 .b8 _ZN34_INTERNAL_b8e13b3f_4_k_cu_f8e7cbaa4cuda3std6ranges3__45__cpo5cdataE[1];
.global .align 1 .b8 _ZN34_INTERNAL_b8e13b3f_4_k_cu_f8e7cbaa4cuda3std6ranges3__45__cpo4sizeE[1];
.global .align 1 .b8 _ZN34_INTERNAL_b8e13b3f_4_k_cu_f8e7cbaa4cuda3std6ranges3__45__cpo5ssizeE[1];
.global .align 1 .b8 _ZN34_INTERNAL_b8e13b3f_4_k_cu_f8e7cbaa4cuda3std6ranges3__45__cpo8distanceE[1];
.global .align 1 .b8 _ZN34_INTERNAL_b8e13b3f_4_k_cu_f8e7cbaa6thrust24THRUST_300001_SM_1000_NS6system6detail10sequential3seqE[1];

.visible .entry _cupy_channelizer_8x8_float32_complex64(
	.param .u32 _cupy_channelizer_8x8_float32_complex64_param_0,
	.param .u32 _cupy_channelizer_8x8_float32_complex64_param_1,
	.param .u32 _cupy_channelizer_8x8_float32_complex64_param_2,
	.param .u64 .ptr .align 1 _cupy_channelizer_8x8_float32_complex64_param_3,
	.param .u64 .ptr .align 1 _cupy_channelizer_8x8_float32_complex64_param_4,
	.param .u64 .ptr .align 1 _cupy_channelizer_8x8_float32_complex64_param_5
)
.maxntid 64
{
	.reg .pred 	%p<23>;
	.reg .b32 	%r<72>;
	.reg .b32 	%f<24>;
	.reg .b64 	%rd<15>;
	// demoted variable
	.shared .align 4 .b8 _ZZ39_cupy_channelizer_8x8_float32_complex64E3s_h[256];
	// demoted variable
	.shared .align 4 .b8 _ZZ39_cupy_channelizer_8x8_float32_complex64E5s_reg[256];
	ld.param.u32 	%r17, [_cupy_channelizer_8x8_float32_complex64_param_0];
	ld.param.u32 	%r18, [_cupy_channelizer_8x8_float32_complex64_param_1];
	ld.param.u32 	%r19, [_cupy_channelizer_8x8_float32_complex64_param_2];
	ld.param.u64 	%rd6, [_cupy_channelizer_8x8_float32_complex64_param_3];
	ld.param.u64 	%rd4, [_cupy_channelizer_8x8_float32_complex64_param_4];
	ld.param.u64 	%rd5, [_cupy_channelizer_8x8_float32_complex64_param_5];
	cvta.to.global.u64 	%rd1, %rd6;
	mov.u32 	%r1, %ctaid.x;
	mov.u32 	%r20, %ntid.x;
	mov.u32 	%r2, %tid.x;
	mad.lo.s32 	%r3, %r1, %r20, %r2;
	mov.u32 	%r4, %tid.y;
	setp.lt.u32 	%p3, %r3, %r17;
	setp.lt.u32 	%p4, %r4, %r18;
	and.pred  	%p1, %p3, %p4;
	not.pred 	%p5, %p1;
	@%p5 bra 	$L__BB0_2;
	cvta.to.global.u64 	%rd7, %rd4;
	mad.lo.s32 	%r27, %r17, %r4, %r3;
	mul.wide.u32 	%rd8, %r27, 4;
	add.s64 	%rd9, %rd7, %rd8;
	ld.global.nc.f32 	%f5, [%rd9];
	shl.b32 	%r28, %r2, 5;
	mov.u32 	%r29, _ZZ39_cupy_channelizer_8x8_float32_complex64E3s_h;
	add.s32 	%r30, %r29, %r28;
	shl.b32 	%r31, %r4, 2;
	add.s32 	%r32, %r30, %r31;
	st.shared.f32 	[%r32], %f5;
	bra.uni 	$L__BB0_3;
$L__BB0_2:
	shl.b32 	%r21, %r2, 5;
	mov.u32 	%r22, _ZZ39_cupy_channelizer_8x8_float32_complex64E3s_h;
	add.s32 	%r23, %r22, %r21;
	shl.b32 	%r24, %r4, 2;
	add.s32 	%r25, %r23, %r24;
	mov.b32 	%r26, 0;
	st.shared.u32 	[%r25], %r26;
$L__BB0_3:
	mov.u32 	%r71, %ctaid.y;
	setp.ge.u32 	%p6, %r71, %r19;
	@%p6 bra 	$L__BB0_16;
	sub.s32 	%r33, %r4, %r18;
	add.s32 	%r6, %r33, 1;
	not.b32 	%r34, %r3;
	add.s32 	%r7, %r17, %r34;
	shl.b32 	%r35, %r2, 5;
	mov.u32 	%r36, _ZZ39_cupy_channelizer_8x8_float32_complex64E5s_reg;
	add.s32 	%r8, %r36, %r35;
	not.b32 	%r37, %r4;
	add.s32 	%r38, %r18, %r37;
	shl.b32 	%r39, %r38, 2;
	add.s32 	%r9, %r8, %r39;
	shl.b32 	%r40, %r4, 2;
	add.s32 	%r10, %r8, %r40;
	mad.lo.s32 	%r41, %r17, %r4, %r7;
	mul.wide.u32 	%rd10, %r41, 4;
	add.s64 	%rd2, %rd1, %rd10;
	shl.b32 	%r42, %r1, 3;
	add.s32 	%r11, %r42, %r4;
	setp.lt.u32 	%p7, %r11, %r17;
	shl.b32 	%r43, %r4, 5;
	mov.u32 	%r44, _ZZ39_cupy_channelizer_8x8_float32_complex64E3s_h;
	add.s32 	%r45, %r44, %r43;
	shl.b32 	%r46, %r2, 2;
	add.s32 	%r12, %r45, %r46;
	add.s32 	%r47, %r36, %r43;
	add.s32 	%r13, %r47, %r46;
	setp.eq.s32 	%p8, %r2, 0;
	and.pred  	%p2, %p8, %p7;
	mov.u32 	%r14, %ntid.y;
	cvta.to.global.u64 	%rd3, %rd5;
	not.pred 	%p21, %p2;
$L__BB0_5:
	setp.lt.u32 	%p9, %r71, %r18;
	@%p9 bra 	$L__BB0_8;
	@%p5 bra 	$L__BB0_11;
	add.s32 	%r48, %r6, %r71;
	mad.lo.s32 	%r49, %r48, %r17, %r7;
	mul.wide.u32 	%rd11, %r49, 4;
	add.s64 	%rd12, %rd1, %rd11;
	ld.global.nc.f32 	%f6, [%rd12];
	st.shared.f32 	[%r9], %f6;
	bra.uni 	$L__BB0_11;
$L__BB0_8:
	setp.ge.u32 	%p11, %r3, %r17;
	setp.lt.u32 	%p12, %r71, %r4;
	or.pred  	%p13, %p11, %p12;
	@%p13 bra 	$L__BB0_10;
	ld.global.nc.f32 	%f7, [%rd2];
	sub.s32 	%r51, %r71, %r4;
	shl.b32 	%r52, %r51, 2;
	add.s32 	%r53, %r8, %r52;
	st.shared.f32 	[%r53], %f7;
	bra.uni 	$L__BB0_11;
$L__BB0_10:
	mov.b32 	%r50, 0;
	st.shared.u32 	[%r10], %r50;
$L__BB0_11:
	setp.ge.u32 	%p14, %r11, %r17;
	bar.sync 	0;
	mov.f32 	%f22, 0f00000000;
	mov.f32 	%f23, %f22;
	@%p14 bra 	$L__BB0_13;
	ld.shared.f32 	%f9, [%r12];
	ld.shared.f32 	%f10, [%r13];
	mul.f32 	%f11, %f9, %f10;
	// begin inline asm
	mov.u32 %r54, %laneid;
	// end inline asm
	and.b32  	%r55, %r54, -8;
	mov.b32 	%r56, 255;
	shl.b32 	%r57, %r56, %r55;
	mov.b32 	%r58, %f11;
	shfl.sync.bfly.b32	%r59|%p15, %r58, 4, 6175, %r57;
	mov.b32 	%f12, %r59;
	add.f32 	%f13, %f11, %f12;
	mov.b32 	%r60, %f13;
	shfl.sync.bfly.b32	%r61|%p16, %r60, 2, 6175, %r57;
	mov.b32 	%f14, %r61;
	add.f32 	%f15, %f13, %f14;
	mov.b32 	%r62, %f15;
	shfl.sync.bfly.b32	%r63|%p17, %r62, 1, 6175, %r57;
	mov.b32 	%f16, %r63;
	add.f32 	%f23, %f15, %f16;
	mov.b32 	%r64, 0;
	shfl.sync.bfly.b32	%r65|%p18, %r64, 4, 6175, %r57;
	mov.b32 	%f17, %r65;
	add.f32 	%f18, %f17, 0f00000000;
	mov.b32 	%r66, %f18;
	shfl.sync.bfly.b32	%r67|%p19, %r66, 2, 6175, %r57;
	mov.b32 	%f19, %r67;
	add.f32 	%f20, %f18, %f19;
	mov.b32 	%r68, %f20;
	shfl.sync.bfly.b32	%r69|%p20, %r68, 1, 6175, %r57;
	mov.b32 	%f21, %r69;
	add.f32 	%f22, %f20, %f21;
$L__BB0_13:
	@%p21 bra 	$L__BB0_15;
	mad.lo.s32 	%r70, %r71, %r17, %r11;
	mul.wide.u32 	%rd13, %r70, 8;
	add.s64 	%rd14, %rd3, %rd13;
	st.global.v2.f32 	[%rd14], {%f23, %f22};
$L__BB0_15:
	add.s32 	%r71, %r71, %r14;
	setp.lt.u32 	%p22, %r71, %r19;
	@%p22 bra 	$L__BB0_5;
$L__BB0_16:
	ret;

}
	// .globl	_cupy_channelizer_8x8_complex64_complex64
.visible .entry _cupy_channelizer_8x8_complex64_complex64(
	.param .u32 _cupy_channelizer_8x8_complex64_complex64_param_0,
	.param .u32 _cupy_channelizer_8x8_complex64_complex64_param_1,
	.param .u32 _cupy_channelizer_8x8_complex64_complex64_param_2,
	.param .u64 .ptr .align 1 _cupy_channelizer_8x8_complex64_complex64_param_3,
	.param .u64 .ptr .align 1 _cupy_channelizer_8x8_complex64_complex64_param_4,
	.param .u64 .ptr .align 1 _cupy_channelizer_8x8_complex64_complex64_param_5
)
.maxntid 64
{
	.reg .pred 	%p<23>;
	.reg .b32 	%r<70>;
	.reg .b32 	%f<38>;
	.reg .b64 	%rd<15>;
	// demoted variable
	.shared .align 8 .b8 _ZZ41_cupy_channelizer_8x8_complex64_complex64E3s_h[512];
	// demoted variable
	.shared .align 8 .b8 _ZZ41_cupy_channelizer_8x8_complex64_complex64E5s_reg[512];
	ld.param.u32 	%r17, [_cupy_channelizer_8x8_complex64_complex64_param_0];
	ld.param.u32 	%r18, [_cupy_channelizer_8x8_complex64_complex64_param_1];
	ld.param.u32 	%r19, [_cupy_channelizer_8x8_complex64_complex64_param_2];
	ld.param.u64 	%rd6, [_cupy_channelizer_8x8_complex64_complex64_param_3];
	ld.param.u64 	%rd4, [_cupy_channelizer_8x8_complex64_complex64_param_4];
	ld.param.u64 	%rd5, [_cupy_channelizer_8x8_complex64_complex64_param_5];
	cvta.to.global.u64 	%rd1, %rd6;
	mov.u32 	%r1, %ctaid.x;
	mov.u32 	%r20, %ntid.x;
	mov.u32 	%r2, %tid.x;
	mad.lo.s32 	%r3, %r1, %r20, %r2;
	mov.u32 	%r4, %tid.y;
	setp.lt.u32 	%p3, %r3, %r17;
	setp.lt.u32 	%p4, %r4, %r18;
	and.pred  	%p1, %p3, %p4;
	not.pred 	%p5, %p1;
	@%p5 bra 	$L__BB1_2;
	cvta.to.global.u64 	%rd7, %rd4;
	mad.lo.s32 	%r26, %r17, %r4, %r3;
	mul.wide.u32 	%rd8, %r26, 8;
	add.s64 	%rd9, %rd7, %rd8;
	ld.global.nc.v2.f32 	{%f6, %f7}, [%rd9];
	neg.f32 	%f8, %f7;
	shl.b32 	%r27, %r2, 6;
	mov.u32 	%r28, _ZZ41_cupy_channelizer_8x8_complex64_complex64E3s_h;
	add.s32 	%r29, %r28, %r27;
	shl.b32 	%r30, %r4, 3;
	add.s32 	%r31, %r29, %r30;
	st.shared.v2.f32 	[%r31], {%f6, %f8};
	bra.uni 	$L__BB1_3;
$L__BB1_2:
	shl.b32 	%r21, %r2, 6;
	mov.u32 	%r22, _ZZ41_cupy_channelizer_8x8_complex64_complex64E3s_h;
	add.s32 	%r23, %r22, %r21;
	shl.b32 	%r24, %r4, 3;
	add.s32 	%r25, %r23, %r24;
	mov.f32 	%f5, 0f00000000;
	st.shared.v2.f32 	[%r25], {%f5, %f5};
$L__BB1_3:
	mov.u32 	%r69, %ctaid.y;
	setp.ge.u32 	%p6, %r69, %r19;
	@%p6 bra 	$L__BB1_16;
	sub.s32 	%r32, %r4, %r18;
	add.s32 	%r6, %r32, 1;
	not.b32 	%r33, %r3;
	add.s32 	%r7, %r17, %r33;
	shl.b32 	%r34, %r2, 6;
	mov.u32 	%r35, _ZZ41_cupy_channelizer_8x8_complex64_complex64E5s_reg;
	add.s32 	%r8, %r35, %r34;
	not.b32 	%r36, %r4;
	add.s32 	%r37, %r18, %r36;
	shl.b32 	%r38, %r37, 3;
	add.s32 	%r9, %r8, %r38;
	shl.b32 	%r39, %r4, 3;
	add.s32 	%r10, %r8, %r39;
	mad.lo.s32 	%r40, %r17, %r4, %r7;
	mul.wide.u32 	%rd10, %r40, 8;
	add.s64 	%rd2, %rd1, %rd10;
	shl.b32 	%r41, %r1, 3;
	add.s32 	%r11, %r41, %r4;
	setp.lt.u32 	%p7, %r11, %r17;
	shl.b32 	%r42, %r4, 6;
	mov.u32 	%r43, _ZZ41_cupy_channelizer_8x8_complex64_complex64E3s_h;
	add.s32 	%r44, %r43, %r42;
	shl.b32 	%r45, %r2, 3;
	add.s32 	%r12, %r44, %r45;
	add.s32 	%r46, %r35, %r42;
	add.s32 	%r13, %r46, %r45;
	setp.eq.s32 	%p8, %r2, 0;
	and.pred  	%p2, %p8, %p7;
	mov.u32 	%r14, %ntid.y;
	cvta.to.global.u64 	%rd3, %rd5;
	not.pred 	%p21, %p2;
$L__BB1_5:
	setp.lt.u32 	%p9, %r69, %r18;
	@%p9 bra 	$L__BB1_8;
	@%p5 bra 	$L__BB1_11;
	add.s32 	%r47, %r6, %r69;
	mad.lo.s32 	%r48, %r47, %r17, %r7;
	mul.wide.u32 	%rd11, %r48, 8;
	add.s64 	%rd12, %rd1, %rd11;
	ld.global.nc.v2.f32 	{%f9, %f10}, [%rd12];
	neg.f32 	%f11, %f10;
	st.shared.v2.f32 	[%r9], {%f9, %f11};
	bra.uni 	$L__BB1_11;
$L__BB1_8:
	setp.ge.u32 	%p11, %r3, %r17;
	setp.lt.u32 	%p12, %r69, %r4;
	or.pred  	%p13, %p11, %p12;
	@%p13 bra 	$L__BB1_10;
	ld.global.nc.v2.f32 	{%f13, %f14}, [%rd2];
	neg.f32 	%f15, %f14;
	sub.s32 	%r49, %r69, %r4;
	shl.b32 	%r50, %r49, 3;
	add.s32 	%r51, %r8, %r50;
	st.shared.v2.f32 	[%r51], {%f13, %f15};
	bra.uni 	$L__BB1_11;
$L__BB1_10:
	mov.f32 	%f12, 0f00000000;
	st.shared.v2.f32 	[%r10], {%f12, %f12};
$L__BB1_11:
	setp.ge.u32 	%p14, %r11, %r17;
	bar.sync 	0;
	mov.f32 	%f36, 0f00000000;
	mov.f32 	%f37, %f36;
	@%p14 bra 	$L__BB1_13;
	ld.shared.v2.f32 	{%f17, %f18}, [%r12];
	ld.shared.v2.f32 	{%f19, %f20}, [%r13];
	mul.f32 	%f21, %f17, %f19;
	mul.f32 	%f22, %f18, %f20;
	sub.f32 	%f23, %f21, %f22;
	mul.f32 	%f24, %f18, %f19;
	fma.rn.f32 	%f25, %f20, %f17, %f24;
	// begin inline asm
	mov.u32 %r52, %laneid;
	// end inline asm
	and.b32  	%r53, %r52, -8;
	mov.b32 	%r54, 255;
	shl.b32 	%r55, %r54, %r53;
	mov.b32 	%r56, %f23;
	shfl.sync.bfly.b32	%r57|%p15, %r56, 4, 6175, %r55;
	mov.b32 	%f26, %r57;
	add.f32 	%f27, %f23, %f26;
	mov.b32 	%r58, %f27;
	shfl.sync.bfly.b32	%r59|%p16, %r58, 2, 6175, %r55;
	mov.b32 	%f28, %r59;
	add.f32 	%f29, %f27, %f28;
	mov.b32 	%r60, %f29;
	shfl.sync.bfly.b32	%r61|%p17, %r60, 1, 6175, %r55;
	mov.b32 	%f30, %r61;
	add.f32 	%f36, %f29, %f30;
	mov.b32 	%r62, %f25;
	shfl.sync.bfly.b32	%r63|%p18, %r62, 4, 6175, %r55;
	mov.b32 	%f31, %r63;
	add.f32 	%f32, %f25, %f31;
	mov.b32 	%r64, %f32;
	shfl.sync.bfly.b32	%r65|%p19, %r64, 2, 6175, %r55;
	mov.b32 	%f33, %r65;
	add.f32 	%f34, %f32, %f33;
	mov.b32 	%r66, %f34;
	shfl.sync.bfly.b32	%r67|%p20, %r66, 1, 6175, %r55;
	mov.b32 	%f35, %r67;
	add.f32 	%f37, %f34, %f35;
$L__BB1_13:
	@%p21 bra 	$L__BB1_15;
	mad.lo.s32 	%r68, %r69, %r17, %r11;
	mul.wide.u32 	%rd13, %r68, 8;
	add.s64 	%rd14, %rd3, %rd13;
	st.global.v2.f32 	[%rd14], {%f36, %f37};
$L__BB1_15:
	add.s32 	%r69, %r69, %r14;
	setp.lt.u32 	%p22, %r69, %r19;
	@%p22 bra 	$L__BB1_5;
$L__BB1_16:
	ret;

}
	// .globl	_cupy_channelizer_8x8_float64_complex128
.visible .entry _cupy_channelizer_8x8_float64_complex128(
	.param .u32 _cupy_channelizer_8x8_float64_complex128_param_0,
	.param .u32 _cupy_channelizer_8x8_float64_complex128_param_1,
	.param .u32 _cupy_channelizer_8x8_float64_complex128_param_2,
	.param .u64 .ptr .align 1 _cupy_channelizer_8x8_float64_complex128_param_3,
	.param .u64 .ptr .align 1 _cupy_channelizer_8x8_float64_complex128_param_4,
	.param .u64 .ptr .align 1 _cupy_channelizer_8x8_float64_complex128_param_5
)
.maxntid 64
{
	.reg .pred 	%p<29>;
	.reg .b32 	%r<82>;
	.reg .b64 	%rd<17>;
	.reg .b64 	%fd<25>;
	// demoted variable
	.shared .align 8 .b8 _ZZ40_cupy_channelizer_8x8_float64_complex128E3s_h[512];
	// demoted variable
	.shared .align 8 .b8 _ZZ40_cupy_channelizer_8x8_float64_complex128E5s_reg[512];
	ld.param.u32 	%r17, [_cupy_channelizer_8x8_float64_complex128_param_0];
	ld.param.u32 	%r18, [_cupy_channelizer_8x8_float64_complex128_param_1];
	ld.param.u32 	%r19, [_cupy_channelizer_8x8_float64_complex128_param_2];
	ld.param.u64 	%rd6, [_cupy_channelizer_8x8_float64_complex128_param_3];
	ld.param.u64 	%rd4, [_cupy_channelizer_8x8_float64_complex128_param_4];
	ld.param.u64 	%rd5, [_cupy_channelizer_8x8_float64_complex128_param_5];
	cvta.to.global.u64 	%rd1, %rd6;
	mov.u32 	%r1, %ctaid.x;
	mov.u32 	%r20, %ntid.x;
	mov.u32 	%r2, %tid.x;
	mad.lo.s32 	%r3, %r1, %r20, %r2;
	mov.u32 	%r4, %tid.y;
	setp.lt.u32 	%p3, %r3, %r17;
	setp.lt.u32 	%p4, %r4, %r18;
	and.pred  	%p1, %p3, %p4;
	not.pred 	%p5, %p1;
	@%p5 bra 	$L__BB2_2;
	cvta.to.global.u64 	%rd8, %rd4;
	mad.lo.s32 	%r26, %r17, %r4, %r3;
	mul.wide.u32 	%rd9, %r26, 8;
	add.s64 	%rd10, %rd8, %rd9;
	ld.global.nc.f64 	%fd5, [%rd10];
	shl.b32 	%r27, %r2, 6;
	mov.u32 	%r28, _ZZ40_cupy_channelizer_8x8_float64_complex128E3s_h;
	add.s32 	%r29, %r28, %r27;
	shl.b32 	%r30, %r4, 3;
	add.s32 	%r31, %r29, %r30;
	st.shared.f64 	[%r31], %fd5;
	bra.uni 	$L__BB2_3;
$L__BB2_2:
	shl.b32 	%r21, %r2, 6;
	mov.u32 	%r22, _ZZ40_cupy_channelizer_8x8_float64_complex128E3s_h;
	add.s32 	%r23, %r22, %r21;
	shl.b32 	%r24, %r4, 3;
	add.s32 	%r25, %r23, %r24;
	mov.b64 	%rd7, 0;
	st.shared.u64 	[%r25], %rd7;
$L__BB2_3:
	mov.u32 	%r81, %ctaid.y;
	setp.ge.u32 	%p6, %r81, %r19;
	@%p6 bra 	$L__BB2_16;
	sub.s32 	%r32, %r4, %r18;
	add.s32 	%r6, %r32, 1;
	not.b32 	%r33, %r3;
	add.s32 	%r7, %r17, %r33;
	shl.b32 	%r34, %r2, 6;
	mov.u32 	%r35, _ZZ40_cupy_channelizer_8x8_float64_complex128E5s_reg;
	add.s32 	%r8, %r35, %r34;
	not.b32 	%r36, %r4;
	add.s32 	%r37, %r18, %r36;
	shl.b32 	%r38, %r37, 3;
	add.s32 	%r9, %r8, %r38;
	shl.b32 	%r39, %r4, 3;
	add.s32 	%r10, %r8, %r39;
	mad.lo.s32 	%r40, %r17, %r4, %r7;
	mul.wide.u32 	%rd11, %r40, 8;
	add.s64 	%rd2, %rd1, %rd11;
	shl.b32 	%r41, %r1, 3;
	add.s32 	%r11, %r41, %r4;
	setp.lt.u32 	%p7, %r11, %r17;
	shl.b32 	%r42, %r4, 6;
	mov.u32 	%r43, _ZZ40_cupy_channelizer_8x8_float64_complex128E3s_h;
	add.s32 	%r44, %r43, %r42;
	shl.b32 	%r45, %r2, 3;
	add.s32 	%r12, %r44, %r45;
	add.s32 	%r46, %r35, %r42;
	add.s32 	%r13, %r46, %r45;
	setp.eq.s32 	%p8, %r2, 0;
	and.pred  	%p2, %p8, %p7;
	mov.u32 	%r14, %ntid.y;
	cvta.to.global.u64 	%rd3, %rd5;
	not.pred 	%p27, %p2;
$L__BB2_5:
	setp.lt.u32 	%p9, %r81, %r18;
	@%p9 bra 	$L__BB2_8;
	@%p5 bra 	$L__BB2_11;
	add.s32 	%r47, %r6, %r81;
	mad.lo.s32 	%r48, %r47, %r17, %r7;
	mul.wide.u32 	%rd12, %r48, 8;
	add.s64 	%rd13, %rd1, %rd12;
	ld.global.nc.f64 	%fd6, [%rd13];
	st.shared.f64 	[%r9], %fd6;
	bra.uni 	$L__BB2_11;
$L__BB2_8:
	setp.ge.u32 	%p11, %r3, %r17;
	setp.lt.u32 	%p12, %r81, %r4;
	or.pred  	%p13, %p11, %p12;
	@%p13 bra 	$L__BB2_10;
	ld.global.nc.f64 	%fd7, [%rd2];
	sub.s32 	%r49, %r81, %r4;
	shl.b32 	%r50, %r49, 3;
	add.s32 	%r51, %r8, %r50;
	st.shared.f64 	[%r51], %fd7;
	bra.uni 	$L__BB2_11;
$L__BB2_10:
	mov.b64 	%rd14, 0;
	st.shared.u64 	[%r10], %rd14;
$L__BB2_11:
	setp.ge.u32 	%p14, %r11, %r17;
	bar.sync 	0;
	mov.f64 	%fd23, 0d0000000000000000;
	mov.f64 	%fd24, %fd23;
	@%p14 bra 	$L__BB2_13;
	ld.shared.f64 	%fd21, [%r12];
	ld.shared.f64 	%fd22, [%r13];
	mul.f64 	%fd9, %fd21, %fd22;
	// begin inline asm
	mov.u32 %r52, %laneid;
	// end inline asm
	and.b32  	%r77, %r52, -8;
	mov.b32 	%r78, 255;
	shl.b32 	%r79, %r78, %r77;
	// begin inline asm
	mov.b64 {%r53,%r54}, %fd9;
	// end inline asm
	shfl.sync.bfly.b32	%r56|%p15, %r54, 4, 6175, %r79;
	shfl.sync.bfly.b32	%r55|%p16, %r53, 4, 6175, %r79;
	// begin inline asm
	mov.b64 %fd10, {%r55,%r56};
	// end inline asm
	add.f64 	%fd11, %fd9, %fd10;
	// begin inline asm
	mov.b64 {%r57,%r58}, %fd11;
	// end inline asm
	shfl.sync.bfly.b32	%r60|%p17, %r58, 2, 6175, %r79;
	shfl.sync.bfly.b32	%r59|%p18, %r57, 2, 6175, %r79;
	// begin inline asm
	mov.b64 %fd12, {%r59,%r60};
	// end inline asm
	add.f64 	%fd13, %fd11, %fd12;
	// begin inline asm
	mov.b64 {%r61,%r62}, %fd13;
	// end inline asm
	shfl.sync.bfly.b32	%r64|%p19, %r62, 1, 6175, %r79;
	shfl.sync.bfly.b32	%r63|%p20, %r61, 1, 6175, %r79;
	// begin inline asm
	mov.b64 %fd14, {%r63,%r64};
	// end inline asm
	add.f64 	%fd24, %fd13, %fd14;
	mov.f64 	%fd15, 0d0000000000000000;
	// begin inline asm
	mov.b64 {%r65,%r66}, %fd15;
	// end inline asm
	shfl.sync.bfly.b32	%r68|%p21, %r66, 4, 6175, %r79;
	shfl.sync.bfly.b32	%r67|%p22, %r65, 4, 6175, %r79;
	// begin inline asm
	mov.b64 %fd16, {%r67,%r68};
	// end inline asm
	add.f64 	%fd17, %fd16, 0d0000000000000000;
	// begin inline asm
	mov.b64 {%r69,%r70}, %fd17;
	// end inline asm
	shfl.sync.bfly.b32	%r72|%p23, %r70, 2, 6175, %r79;
	shfl.sync.bfly.b32	%r71|%p24, %r69, 2, 6175, %r79;
	// begin inline asm
	mov.b64 %fd18, {%r71,%r72};
	// end inline asm
	add.f64 	%fd19, %fd17, %fd18;
	// begin inline asm
	mov.b64 {%r73,%r74}, %fd19;
	// end inline asm
	shfl.sync.bfly.b32	%r76|%p25, %r74, 1, 6175, %r79;
	shfl.sync.bfly.b32	%r75|%p26, %r73, 1, 6175, %r79;
	// begin inline asm
	mov.b64 %fd20, {%r75,%r76};
	// end inline asm
	add.f64 	%fd23, %fd19, %fd20;
$L__BB2_13:
	@%p27 bra 	$L__BB2_15;
	mad.lo.s32 	%r80, %r81, %r17, %r11;
	mul.wide.u32 	%rd15, %r80, 16;
	add.s64 	%rd16, %rd3, %rd15;
	st.global.v2.f64 	[%rd16], {%fd24, %fd23};
$L__BB2_15:
	add.s32 	%r81, %r81, %r14;
	setp.lt.u32 	%p28, %r81, %r19;
	@%p28 bra 	$L__BB2_5;
$L__BB2_16:
	ret;

}
	// .globl	_cupy_channelizer_8x8_complex128_complex128
.visible .entry _cupy_channelizer_8x8_complex128_complex128(
	.param .u32 _cupy_channelizer_8x8_complex128_complex128_param_0,
	.param .u32 _cupy_channelizer_8x8_complex128_complex128_param_1,
	.param .u32 _cupy_channelizer_8x8_complex128_complex128_param_2,
	.param .u64 .ptr .align 1 _cupy_channelizer_8x8_complex128_complex128_param_3,
	.param .u64 .ptr .align 1 _cupy_channelizer_8x8_complex128_complex128_param_4,
	.param .u64 .ptr .align 1 _cupy_channelizer_8x8_complex128_complex128_param_5
)
.maxntid 64
{
	.reg .pred 	%p<29>;
	.reg .b32 	%r<82>;
	.reg .b64 	%rd<16>;
	.reg .b64 	%fd<38>;
	// demoted variable
	.shared .align 16 .b8 _ZZ43_cupy_channelizer_8x8_complex128_complex128E3s_h[1024];
	// demoted variable
	.shared .align 16 .b8 _ZZ43_cupy_channelizer_8x8_complex128_complex128E5s_reg[1024];
	ld.param.u32 	%r15, [_cupy_channelizer_8x8_complex128_complex128_param_0];
	ld.param.u32 	%r16, [_cupy_channelizer_8x8_complex128_complex128_param_1];
	ld.param.u32 	%r17, [_cupy_channelizer_8x8_complex128_complex128_param_2];
	ld.param.u64 	%rd5, [_cupy_channelizer_8x8_complex128_complex128_param_3];
	ld.param.u64 	%rd3, [_cupy_channelizer_8x8_complex128_complex128_param_4];
	cvta.to.global.u64 	%rd1, %rd5;
	mov.u32 	%r1, %ctaid.x;
	mov.u32 	%r18, %ntid.x;
	mov.u32 	%r2, %tid.x;
	mad.lo.s32 	%r3, %r1, %r18, %r2;
	mov.u32 	%r4, %tid.y;
	setp.lt.u32 	%p3, %r3, %r15;
	setp.lt.u32 	%p4, %r4, %r16;
	and.pred  	%p1, %p3, %p4;
	not.pred 	%p5, %p1;
	@%p5 bra 	$L__BB3_2;
	cvta.to.global.u64 	%rd6, %rd3;
	mad.lo.s32 	%r24, %r15, %r4, %r3;
	mul.wide.u32 	%rd7, %r24, 16;
	add.s64 	%rd8, %rd6, %rd7;
	ld.global.nc.v2.f64 	{%fd6, %fd7}, [%rd8];
	neg.f64 	%fd8, %fd7;
	shl.b32 	%r25, %r2, 7;
	mov.u32 	%r26, _ZZ43_cupy_channelizer_8x8_complex128_complex128E3s_h;
	add.s32 	%r27, %r26, %r25;
	shl.b32 	%r28, %r4, 4;
	add.s32 	%r29, %r27, %r28;
	st.shared.v2.f64 	[%r29], {%fd6, %fd8};
	bra.uni 	$L__BB3_3;
$L__BB3_2:
	shl.b32 	%r19, %r2, 7;
	mov.u32 	%r20, _ZZ43_cupy_channelizer_8x8_complex128_complex128E3s_h;
	add.s32 	%r21, %r20, %r19;
	shl.b32 	%r22, %r4, 4;
	add.s32 	%r23, %r21, %r22;
	mov.f64 	%fd5, 0d0000000000000000;
	st.shared.v2.f64 	[%r23], {%fd5, %fd5};
$L__BB3_3:
	mov.u32 	%r81, %ctaid.y;
	setp.ge.u32 	%p6, %r81, %r17;
	@%p6 bra 	$L__BB3_16;
	sub.s32 	%r30, %r4, %r16;
	add.s32 	%r6, %r30, 1;
	not.b32 	%r31, %r3;
	add.s32 	%r7, %r15, %r31;
	shl.b32 	%r32, %r2, 7;
	mov.u32 	%r33, _ZZ43_cupy_channelizer_8x8_complex128_complex128E5s_reg;
	add.s32 	%r8, %r33, %r32;
	not.b32 	%r34, %r4;
	add.s32 	%r35, %r16, %r34;
	shl.b32 	%r36, %r35, 4;
	add.s32 	%r9, %r8, %r36;
	mad.lo.s32 	%r37, %r15, %r4, %r7;
	mul.wide.u32 	%rd9, %r37, 16;
	add.s64 	%rd2, %rd1, %rd9;
	shl.b32 	%r38, %r1, 3;
	add.s32 	%r10, %r38, %r4;
	setp.lt.u32 	%p7, %r10, %r15;
	shl.b32 	%r39, %r4, 7;
	mov.u32 	%r40, _ZZ43_cupy_channelizer_8x8_complex128_complex128E3s_h;
	add.s32 	%r41, %r40, %r39;
	shl.b32 	%r42, %r2, 4;
	add.s32 	%r11, %r41, %r42;
	add.s32 	%r43, %r33, %r39;
	add.s32 	%r12, %r43, %r42;
	setp.eq.s32 	%p8, %r2, 0;
	and.pred  	%p2, %p8, %p7;
	not.pred 	%p27, %p2;
$L__BB3_5:
	setp.lt.u32 	%p9, %r81, %r16;
	@%p9 bra 	$L__BB3_8;
	@%p5 bra 	$L__BB3_11;
	add.s32 	%r44, %r6, %r81;
	mad.lo.s32 	%r45, %r44, %r15, %r7;
	mul.wide.u32 	%rd10, %r45, 16;
	add.s64 	%rd11, %rd1, %rd10;
	ld.global.nc.v2.f64 	{%fd9, %fd10}, [%rd11];
	neg.f64 	%fd11, %fd10;
	st.shared.v2.f64 	[%r9], {%fd9, %fd11};
	bra.uni 	$L__BB3_11;
$L__BB3_8:
	setp.ge.u32 	%p11, %r3, %r15;
	setp.lt.u32 	%p12, %r81, %r4;
	or.pred  	%p13, %p11, %p12;
	@%p13 bra 	$L__BB3_10;
	ld.global.nc.v2.f64 	{%fd13, %fd14}, [%rd2];
	neg.f64 	%fd15, %fd14;
	sub.s32 	%r48, %r81, %r4;
	shl.b32 	%r49, %r48, 4;
	add.s32 	%r50, %r8, %r49;
	st.shared.v2.f64 	[%r50], {%fd13, %fd15};
	bra.uni 	$L__BB3_11;
$L__BB3_10:
	shl.b32 	%r46, %r4, 4;
	add.s32 	%r47, %r8, %r46;
	mov.f64 	%fd12, 0d0000000000000000;
	st.shared.v2.f64 	[%r47], {%fd12, %fd12};
$L__BB3_11:
	setp.ge.u32 	%p14, %r10, %r15;
	bar.sync 	0;
	mov.f64 	%fd36, 0d0000000000000000;
	mov.f64 	%fd37, %fd36;
	@%p14 bra 	$L__BB3_13;
	ld.shared.v2.f64 	{%fd29, %fd30}, [%r11];
	ld.shared.v2.f64 	{%fd31, %fd32}, [%r12];
	mul.f64 	%fd33, %fd29, %fd31;
	mul.f64 	%fd34, %fd30, %fd32;
	sub.f64 	%fd17, %fd33, %fd34;
	mul.f64 	%fd35, %fd30, %fd31;
	fma.rn.f64 	%fd23, %fd32, %fd29, %fd35;
	// begin inline asm
	mov.u32 %r51, %laneid;
	// end inline asm
	and.b32  	%r76, %r51, -8;
	mov.b32 	%r77, 255;
	shl.b32 	%r78, %r77, %r76;
	// begin inline asm
	mov.b64 {%r52,%r53}, %fd17;
	// end inline asm
	shfl.sync.bfly.b32	%r55|%p15, %r53, 4, 6175, %r78;
	shfl.sync.bfly.b32	%r54|%p16, %r52, 4, 6175, %r78;
	// begin inline asm
	mov.b64 %fd18, {%r54,%r55};
	// end inline asm
	add.f64 	%fd19, %fd17, %fd18;
	// begin inline asm
	mov.b64 {%r56,%r57}, %fd19;
	// end inline asm
	shfl.sync.bfly.b32	%r59|%p17, %r57, 2, 6175, %r78;
	shfl.sync.bfly.b32	%r58|%p18, %r56, 2, 6175, %r78;
	// begin inline asm
	mov.b64 %fd20, {%r58,%r59};
	// end inline asm
	add.f64 	%fd21, %fd19, %fd20;
	// begin inline asm
	mov.b64 {%r60,%r61}, %fd21;
	// end inline asm
	shfl.sync.bfly.b32	%r63|%p19, %r61, 1, 6175, %r78;
	shfl.sync.bfly.b32	%r62|%p20, %r60, 1, 6175, %r78;
	// begin inline asm
	mov.b64 %fd22, {%r62,%r63};
	// end inline asm
	add.f64 	%fd36, %fd21, %fd22;
	// begin inline asm
	mov.b64 {%r64,%r65}, %fd23;
	// end inline asm
	shfl.sync.bfly.b32	%r67|%p21, %r65, 4, 6175, %r78;
	shfl.sync.bfly.b32	%r66|%p22, %r64, 4, 6175, %r78;
	// begin inline asm
	mov.b64 %fd24, {%r66,%r67};
	// end inline asm
	add.f64 	%fd25, %fd23, %fd24;
	// begin inline asm
	mov.b64 {%r68,%r69}, %fd25;
	// end inline asm
	shfl.sync.bfly.b32	%r71|%p23, %r69, 2, 6175, %r78;
	shfl.sync.bfly.b32	%r70|%p24, %r68, 2, 6175, %r78;
	// begin inline asm
	mov.b64 %fd26, {%r70,%r71};
	// end inline asm
	add.f64 	%fd27, %fd25, %fd26;
	// begin inline asm
	mov.b64 {%r72,%r73}, %fd27;
	// end inline asm
	shfl.sync.bfly.b32	%r75|%p25, %r73, 1, 6175, %r78;
	shfl.sync.bfly.b32	%r74|%p26, %r72, 1, 6175, %r78;
	// begin inline asm
	mov.b64 %fd28, {%r74,%r75};
	// end inline asm
	add.f64 	%fd37, %fd27, %fd28;
$L__BB3_13:
	@%p27 bra 	$L__BB3_15;
	ld.param.u64 	%rd15, [_cupy_channelizer_8x8_complex128_complex128_param_5];
	mad.lo.s32 	%r79, %r81, %r15, %r10;
	cvta.to.global.u64 	%rd12, %rd15;
	mul.wide.u32 	%rd13, %r79, 16;
	add.s64 	%rd14, %rd12, %rd13;
	st.global.v2.f64 	[%rd14], {%fd36, %fd37};
$L__BB3_15:
	mov.u32 	%r80, %ntid.y;
	add.s32 	%r81, %r81, %r80;
	setp.lt.u32 	%p28, %r81, %r17;
	@%p28 bra 	$L__BB3_5;
$L__BB3_16:
	ret;

}
	// .globl	_cupy_channelizer_16x16_float32_complex64
.visible .entry _cupy_channelizer_16x16_float32_complex64(
	.param .u32 _cupy_channelizer_16x16_float32_complex64_param_0,
	.param .u32 _cupy_channelizer_16x16_float32_complex64_param_1,
	.param .u32 _cupy_channelizer_16x16_float32_complex64_param_2,
	.param .u64 .ptr .align 1 _cupy_channelizer_16x16_float32_complex64_param_3,
	.param .u64 .ptr .align 1 _cupy_channelizer_16x16_float32_complex64_param_4,
	.param .u64 .ptr .align 1 _cupy_channelizer_16x16_float32_complex64_param_5
)
.maxntid 256
{
	.reg .pred 	%p<25>;
	.reg .b32 	%r<76>;
	.reg .b32 	%f<28>;
	.reg .b64 	%rd<15>;
	// demoted variable
	.shared .align 4 .b8 _ZZ41_cupy_channelizer_16x16_float32_complex64E3s_h[1024];
	// demoted variable
	.shared .align 4 .b8 _ZZ41_cupy_channelizer_16x16_float32_complex64E5s_reg[1024];
	ld.param.u32 	%r17, [_cupy_channelizer_16x16_float32_complex64_param_0];
	ld.param.u32 	%r18, [_cupy_channelizer_16x16_float32_complex64_param_1];
	ld.param.u32 	%r19, [_cupy_channelizer_16x16_float32_complex64_param_2];
	ld.param.u64 	%rd6, [_cupy_channelizer_16x16_float32_complex64_param_3];
	ld.param.u64 	%rd4, [_cupy_channelizer_16x16_float32_complex64_param_4];
	ld.param.u64 	%rd5, [_cupy_channelizer_16x16_float32_complex64_param_5];
	cvta.to.global.u64 	%rd1, %rd6;
	mov.u32 	%r1, %ctaid.x;
	mov.u32 	%r20, %ntid.x;
	mov.u32 	%r2, %tid.x;
	mad.lo.s32 	%r3, %r1, %r20, %r2;
	mov.u32 	%r4, %tid.y;
	setp.lt.u32 	%p3, %r3, %r17;
	setp.lt.u32 	%p4, %r4, %r18;
	and.pred  	%p1, %p3, %p4;
	not.pred 	%p5, %p1;
	@%p5 bra 	$L__BB4_2;
	cvta.to.global.u64 	%rd7, %rd4;
	mad.lo.s32 	%r27, %r17, %r4, %r3;
	mul.wide.u32 	%rd8, %r27, 4;
	add.s64 	%rd9, %rd7, %rd8;
	ld.global.nc.f32 	%f5, [%rd9];
	shl.b32 	%r28, %r2, 6;
	mov.u32 	%r29, _ZZ41_cupy_channelizer_16x16_float32_complex64E3s_h;
	add.s32 	%r30, %r29, %r28;
	shl.b32 	%r31, %r4, 2;
	add.s32 	%r32, %r30, %r31;
	st.shared.f32 	[%r32], %f5;
	bra.uni 	$L__BB4_3;
$L__BB4_2:
	shl.b32 	%r21, %r2, 6;
	mov.u32 	%r22, _ZZ41_cupy_channelizer_16x16_float32_complex64E3s_h;
	add.s32 	%r23, %r22, %r21;
	shl.b32 	%r24, %r4, 2;
	add.s32 	%r25, %r23, %r24;
	mov.b32 	%r26, 0;
	st.shared.u32 	[%r25], %r26;
$L__BB4_3:
	mov.u32 	%r75, %ctaid.y;
	setp.ge.u32 	%p6, %r75, %r19;
	@%p6 bra 	$L__BB4_16;
	sub.s32 	%r33, %r4, %r18;
	add.s32 	%r6, %r33, 1;
	not.b32 	%r34, %r3;
	add.s32 	%r7, %r17, %r34;
	shl.b32 	%r35, %r2, 6;
	mov.u32 	%r36, _ZZ41_cupy_channelizer_16x16_float32_complex64E5s_reg;
	add.s32 	%r8, %r36, %r35;
	not.b32 	%r37, %r4;
	add.s32 	%r38, %r18, %r37;
	shl.b32 	%r39, %r38, 2;
	add.s32 	%r9, %r8, %r39;
	shl.b32 	%r40, %r4, 2;
	add.s32 	%r10, %r8, %r40;
	mad.lo.s32 	%r41, %r17, %r4, %r7;
	mul.wide.u32 	%rd10, %r41, 4;
	add.s64 	%rd2, %rd1, %rd10;
	shl.b32 	%r42, %r1, 4;
	add.s32 	%r11, %r42, %r4;
	setp.lt.u32 	%p7, %r11, %r17;
	shl.b32 	%r43, %r4, 6;
	mov.u32 	%r44, _ZZ41_cupy_channelizer_16x16_float32_complex64E3s_h;
	add.s32 	%r45, %r44, %r43;
	shl.b32 	%r46, %r2, 2;
	add.s32 	%r12, %r45, %r46;
	add.s32 	%r47, %r36, %r43;
	add.s32 	%r13, %r47, %r46;
	setp.eq.s32 	%p8, %r2, 0;
	and.pred  	%p2, %p8, %p7;
	mov.u32 	%r14, %ntid.y;
	cvta.to.global.u64 	%rd3, %rd5;
	not.pred 	%p23, %p2;
$L__BB4_5:
	setp.lt.u32 	%p9, %r75, %r18;
	@%p9 bra 	$L__BB4_8;
	@%p5 bra 	$L__BB4_11;
	add.s32 	%r48, %r6, %r75;
	mad.lo.s32 	%r49, %r48, %r17, %r7;
	mul.wide.u32 	%rd11, %r49, 4;
	add.s64 	%rd12, %rd1, %rd11;
	ld.global.nc.f32 	%f6, [%rd12];
	st.shared.f32 	[%r9], %f6;
	bra.uni 	$L__BB4_11;
$L__BB4_8:
	setp.ge.u32 	%p11, %r3, %r17;
	setp.lt.u32 	%p12, %r75, %r4;
	or.pred  	%p13, %p11, %p12;
	@%p13 bra 	$L__BB4_10;
	ld.global.nc.f32 	%f7, [%rd2];
	sub.s32 	%r51, %r75, %r4;
	shl.b32 	%r52, %r51, 2;
	add.s32 	%r53, %r8, %r52;
	st.shared.f32 	[%r53], %f7;
	bra.uni 	$L__BB4_11;
$L__BB4_10:
	mov.b32 	%r50, 0;
	st.shared.u32 	[%r10], %r50;
$L__BB4_11:
	setp.ge.u32 	%p14, %r11, %r17;
	bar.sync 	0;
	mov.f32 	%f26, 0f00000000;
	mov.f32 	%f27, %f26;
	@%p14 bra 	$L__BB4_13;
	ld.shared.f32 	%f9, [%r12];
	ld.shared.f32 	%f10, [%r13];
	mul.f32 	%f11, %f9, %f10;
	// begin inline asm
	mov.u32 %r54, %laneid;
	// end inline asm
	and.b32  	%r55, %r54, -16;
	mov.b32 	%r56, 65535;
	shl.b32 	%r57, %r56, %r55;
	mov.b32 	%r58, %f11;
	shfl.sync.bfly.b32	%r59|%p15, %r58, 8, 4127, %r57;
	mov.b32 	%f12, %r59;
	add.f32 	%f13, %f11, %f12;
	mov.b32 	%r60, %f13;
	shfl.sync.bfly.b32	%r61|%p16, %r60, 4, 4127, %r57;
	mov.b32 	%f14, %r61;
	add.f32 	%f15, %f13, %f14;
	mov.b32 	%r62, %f15;
	shfl.sync.bfly.b32	%r63|%p17, %r62, 2, 4127, %r57;
	mov.b32 	%f16, %r63;
	add.f32 	%f17, %f15, %f16;
	mov.b32 	%r64, %f17;
	shfl.sync.bfly.b32	%r65|%p18, %r64, 1, 4127, %r57;
	mov.b32 	%f18, %r65;
	add.f32 	%f27, %f17, %f18;
	mov.b32 	%r66, 0;
	shfl.sync.bfly.b32	%r67|%p19, %r66, 8, 4127, %r57;
	mov.b32 	%f19, %r67;
	add.f32 	%f20, %f19, 0f00000000;
	mov.b32 	%r68, %f20;
	shfl.sync.bfly.b32	%r69|%p20, %r68, 4, 4127, %r57;
	mov.b32 	%f21, %r69;
	add.f32 	%f22, %f20, %f21;
	mov.b32 	%r70, %f22;
	shfl.sync.bfly.b32	%r71|%p21, %r70, 2, 4127, %r57;
	mov.b32 	%f23, %r71;
	add.f32 	%f24, %f22, %f23;
	mov.b32 	%r72, %f24;
	shfl.sync.bfly.b32	%r73|%p22, %r72, 1, 4127, %r57;
	mov.b32 	%f25, %r73;
	add.f32 	%f26, %f24, %f25;
$L__BB4_13:
	@%p23 bra 	$L__BB4_15;
	mad.lo.s32 	%r74, %r75, %r17, %r11;
	mul.wide.u32 	%rd13, %r74, 8;
	add.s64 	%rd14, %rd3, %rd13;
	st.global.v2.f32 	[%rd14], {%f27, %f26};
$L__BB4_15:
	add.s32 	%r75, %r75, %r14;
	setp.lt.u32 	%p24, %r75, %r19;
	@%p24 bra 	$L__BB4_5;
$L__BB4_16:
	ret;

}
	// .globl	_cupy_channelizer_16x16_complex64_complex64
.visible .entry _cupy_channelizer_16x16_complex64_complex64(
	.param .u32 _cupy_channelizer_16x16_complex64_complex64_param_0,
	.param .u32 _cupy_channelizer_16x16_complex64_complex64_param_1,
	.param .u32 _cupy_channelizer_16x16_complex64_complex64_param_2,
	.param .u64 .ptr .align 1 _cupy_channelizer_16x16_complex64_complex64_param_3,
	.param .u64 .ptr .align 1 _cupy_channelizer_16x16_complex64_complex64_param_4,
	.param .u64 .ptr .align 1 _cupy_channelizer_16x16_complex64_complex64_param_5
)
.maxntid 256
{
	.reg .pred 	%p<25>;
	.reg .b32 	%r<74>;
	.reg .b32 	%f<42>;
	.reg .b64 	%rd<15>;
	// demoted variable
	.shared .align 8 .b8 _ZZ43_cupy_channelizer_16x16_complex64_complex64E3s_h[2048];
	// demoted variable
	.shared .align 8 .b8 _ZZ43_cupy_channelizer_16x16_complex64_complex64E5s_reg[2048];
	ld.param.u32 	%r17, [_cupy_channelizer_16x16_complex64_complex64_param_0];
	ld.param.u32 	%r18, [_cupy_channelizer_16x16_complex64_complex64_param_1];
	ld.param.u32 	%r19, [_cupy_channelizer_16x16_complex64_complex64_param_2];
	ld.param.u64 	%rd6, [_cupy_channelizer_16x16_complex64_complex64_param_3];
	ld.param.u64 	%rd4, [_cupy_channelizer_16x16_complex64_complex64_param_4];
	ld.param.u64 	%rd5, [_cupy_channelizer_16x16_complex64_complex64_param_5];
	cvta.to.global.u64 	%rd1, %rd6;
	mov.u32 	%r1, %ctaid.x;
	mov.u32 	%r20, %ntid.x;
	mov.u32 	%r2, %tid.x;
	mad.lo.s32 	%r3, %r1, %r20, %r2;
	mov.u32 	%r4, %tid.y;
	setp.lt.u32 	%p3, %r3, %r17;
	setp.lt.u32 	%p4, %r4, %r18;
	and.pred  	%p1, %p3, %p4;
	not.pred 	%p5, %p1;
	@%p5 bra 	$L__BB5_2;
	cvta.to.global.u64 	%rd7, %rd4;
	mad.lo.s32 	%r26, %r17, %r4, %r3;
	mul.wide.u32 	%rd8, %r26, 8;
	add.s64 	%rd9, %rd7, %rd8;
	ld.global.nc.v2.f32 	{%f6, %f7}, [%rd9];
	neg.f32 	%f8, %f7;
	shl.b32 	%r27, %r2, 7;
	mov.u32 	%r28, _ZZ43_cupy_channelizer_16x16_complex64_complex64E3s_h;
	add.s32 	%r29, %r28, %r27;
	shl.b32 	%r30, %r4, 3;
	add.s32 	%r31, %r29, %r30;
	st.shared.v2.f32 	[%r31], {%f6, %f8};
	bra.uni 	$L__BB5_3;
$L__BB5_2:
	shl.b32 	%r21, %r2, 7;
	mov.u32 	%r22, _ZZ43_cupy_channelizer_16x16_complex64_complex64E3s_h;
	add.s32 	%r23, %r22, %r21;
	shl.b32 	%r24, %r4, 3;
	add.s32 	%r25, %r23, %r24;
	mov.f32 	%f5, 0f00000000;
	st.shared.v2.f32 	[%r25], {%f5, %f5};
$L__BB5_3:
	mov.u32 	%r73, %ctaid.y;
	setp.ge.u32 	%p6, %r73, %r19;
	@%p6 bra 	$L__BB5_16;
	sub.s32 	%r32, %r4, %r18;
	add.s32 	%r6, %r32, 1;
	not.b32 	%r33, %r3;
	add.s32 	%r7, %r17, %r33;
	shl.b32 	%r34, %r2, 7;
	mov.u32 	%r35, _ZZ43_cupy_channelizer_16x16_complex64_complex64E5s_reg;
	add.s32 	%r8, %r35, %r34;
	not.b32 	%r36, %r4;
	add.s32 	%r37, %r18, %r36;
	shl.b32 	%r38, %r37, 3;
	add.s32 	%r9, %r8, %r38;
	shl.b32 	%r39, %r4, 3;
	add.s32 	%r10, %r8, %r39;
	mad.lo.s32 	%r40, %r17, %r4, %r7;
	mul.wide.u32 	%rd10, %r40, 8;
	add.s64 	%rd2, %rd1, %rd10;
	shl.b32 	%r41, %r1, 4;
	add.s32 	%r11, %r41, %r4;
	setp.lt.u32 	%p7, %r11, %r17;
	shl.b32 	%r42, %r4, 7;
	mov.u32 	%r43, _ZZ43_cupy_channelizer_16x16_complex64_complex64E3s_h;
	add.s32 	%r44, %r43, %r42;
	shl.b32 	%r45, %r2, 3;
	add.s32 	%r12, %r44, %r45;
	add.s32 	%r46, %r35, %r42;
	add.s32 	%r13, %r46, %r45;
	setp.eq.s32 	%p8, %r2, 0;
	and.pred  	%p2, %p8, %p7;
	mov.u32 	%r14, %ntid.y;
	cvta.to.global.u64 	%rd3, %rd5;
	not.pred 	%p23, %p2;
$L__BB5_5:
	setp.lt.u32 	%p9, %r73, %r18;
	@%p9 bra 	$L__BB5_8;
	@%p5 bra 	$L__BB5_11;
	add.s32 	%r47, %r6, %r73;
	mad.lo.s32 	%r48, %r47, %r17, %r7;
	mul.wide.u32 	%rd11, %r48, 8;
	add.s64 	%rd12, %rd1, %rd11;
	ld.global.nc.v2.f32 	{%f9, %f10}, [%rd12];
	neg.f32 	%f11, %f10;
	st.shared.v2.f32 	[%r9], {%f9, %f11};
	bra.uni 	$L__BB5_11;
$L__BB5_8:
	setp.ge.u32 	%p11, %r3, %r17;
	setp.lt.u32 	%p12, %r73, %r4;
	or.pred  	%p13, %p11, %p12;
	@%p13 bra 	$L__BB5_10;
	ld.global.nc.v2.f32 	{%f13, %f14}, [%rd2];
	neg.f32 	%f15, %f14;
	sub.s32 	%r49, %r73, %r4;
	shl.b32 	%r50, %r49, 3;
	add.s32 	%r51, %r8, %r50;
	st.shared.v2.f32 	[%r51], {%f13, %f15};
	bra.uni 	$L__BB5_11;
$L__BB5_10:
	mov.f32 	%f12, 0f00000000;
	st.shared.v2.f32 	[%r10], {%f12, %f12};
$L__BB5_11:
	setp.ge.u32 	%p14, %r11, %r17;
	bar.sync 	0;
	mov.f32 	%f40, 0f00000000;
	mov.f32 	%f41, %f40;
	@%p14 bra 	$L__BB5_13;
	ld.shared.v2.f32 	{%f17, %f18}, [%r12];
	ld.shared.v2.f32 	{%f19, %f20}, [%r13];
	mul.f32 	%f21, %f17, %f19;
	mul.f32 	%f22, %f18, %f20;
	sub.f32 	%f23, %f21, %f22;
	mul.f32 	%f24, %f18, %f19;
	fma.rn.f32 	%f25, %f20, %f17, %f24;
	// begin inline asm
	mov.u32 %r52, %laneid;
	// end inline asm
	and.b32  	%r53, %r52, -16;
	mov.b32 	%r54, 65535;
	shl.b32 	%r55, %r54, %r53;
	mov.b32 	%r56, %f23;
	shfl.sync.bfly.b32	%r57|%p15, %r56, 8, 4127, %r55;
	mov.b32 	%f26, %r57;
	add.f32 	%f27, %f23, %f26;
	mov.b32 	%r58, %f27;
	shfl.sync.bfly.b32	%r59|%p16, %r58, 4, 4127, %r55;
	mov.b32 	%f28, %r59;
	add.f32 	%f29, %f27, %f28;
	mov.b32 	%r60, %f29;
	shfl.sync.bfly.b32	%r61|%p17, %r60, 2, 4127, %r55;
	mov.b32 	%f30, %r61;
	add.f32 	%f31, %f29, %f30;
	mov.b32 	%r62, %f31;
	shfl.sync.bfly.b32	%r63|%p18, %r62, 1, 4127, %r55;
	mov.b32 	%f32, %r63;
	add.f32 	%f40, %f31, %f32;
	mov.b32 	%r64, %f25;
	shfl.sync.bfly.b32	%r65|%p19, %r64, 8, 4127, %r55;
	mov.b32 	%f33, %r65;
	add.f32 	%f34, %f25, %f33;
	mov.b32 	%r66, %f34;
	shfl.sync.bfly.b32	%r67|%p20, %r66, 4, 4127, %r55;
	mov.b32 	%f35, %r67;
	add.f32 	%f36, %f34, %f35;
	mov.b32 	%r68, %f36;
	shfl.sync.bfly.b32	%r69|%p21, %r68, 2, 4127, %r55;
	mov.b32 	%f37, %r69;
	add.f32 	%f38, %f36, %f37;
	mov.b32 	%r70, %f38;
	shfl.sync.bfly.b32	%r71|%p22, %r70, 1, 4127, %r55;
	mov.b32 	%f39, %r71;
	add.f32 	%f41, %f38, %f39;
$L__BB5_13:
	@%p23 bra 	$L__BB5_15;
	mad.lo.s32 	%r72, %r73, %r17, %r11;
	mul.wide.u32 	%rd13, %r72, 8;
	add.s64 	%rd14, %rd3, %rd13;
	st.global.v2.f32 	[%rd14], {%f40, %f41};
$L__BB5_15:
	add.s32 	%r73, %r73, %r14;
	setp.lt.u32 	%p24, %r73, %r19;
	@%p24 bra 	$L__BB5_5;
$L__BB5_16:
	ret;

}
	// .globl	_cupy_channelizer_16x16_float64_complex128
.visible .entry _cupy_channelizer_16x16_float64_complex128(
	.param .u32 _cupy_channelizer_16x16_float64_complex128_param_0,
	.param .u32 _cupy_channelizer_16x16_float64_complex128_param_1,
	.param .u32 _cupy_channelizer_16x16_float64_complex128_param_2,
	.param .u64 .ptr .align 1 _cupy_channelizer_16x16_float64_complex128_param_3,
	.param .u64 .ptr .align 1 _cupy_channelizer_16x16_float64_complex128_param_4,
	.param .u64 .ptr .align 1 _cupy_channelizer_16x16_float64_complex128_param_5
)
.maxntid 256
{
	.reg .pred 	%p<33>;
	.reg .b32 	%r<90>;
	.reg .b64 	%rd<17>;
	.reg .b64 	%fd<29>;
	// demoted variable
	.shared .align 8 .b8 _ZZ42_cupy_channelizer_16x16_float64_complex128E3s_h[2048];
	// demoted variable
	.shared .align 8 .b8 _ZZ42_cupy_channelizer_16x16_float64_complex128E5s_reg[2048];
	ld.param.u32 	%r17, [_cupy_channelizer_16x16_float64_complex128_param_0];
	ld.param.u32 	%r18, [_cupy_channelizer_16x16_float64_complex128_param_1];
	ld.param.u32 	%r19, [_cupy_channelizer_16x16_float64_complex128_param_2];
	ld.param.u64 	%rd6, [_cupy_channelizer_16x16_float64_complex128_param_3];
	ld.param.u64 	%rd4, [_cupy_channelizer_16x16_float64_complex128_param_4];
	ld.param.u64 	%rd5, [_cupy_channelizer_16x16_float64_complex128_param_5];
	cvta.to.global.u64 	%rd1, %rd6;
	mov.u32 	%r1, %ctaid.x;
	mov.u32 	%r20, %ntid.x;
	mov.u32 	%r2, %tid.x;
	mad.lo.s32 	%r3, %r1, %r20, %r2;
	mov.u32 	%r4, %tid.y;
	setp.lt.u32 	%p3, %r3, %r17;
	setp.lt.u32 	%p4, %r4, %r18;
	and.pred  	%p1, %p3, %p4;
	not.pred 	%p5, %p1;
	@%p5 bra 	$L__BB6_2;
	cvta.to.global.u64 	%rd8, %rd4;
	mad.lo.s32 	%r26, %r17, %r4, %r3;
	mul.wide.u32 	%rd9, %r26, 8;
	add.s64 	%rd10, %rd8, %rd9;
	ld.global.nc.f64 	%fd5, [%rd10];
	shl.b32 	%r27, %r2, 7;
	mov.u32 	%r28, _ZZ42_cupy_channelizer_16x16_float64_complex128E3s_h;
	add.s32 	%r29, %r28, %r27;
	shl.b32 	%r30, %r4, 3;
	add.s32 	%r31, %r29, %r30;
	st.shared.f64 	[%r31], %fd5;
	bra.uni 	$L__BB6_3;
$L__BB6_2:
	shl.b32 	%r21, %r2, 7;
	mov.u32 	%r22, _ZZ42_cupy_channelizer_16x16_float64_complex128E3s_h;
	add.s32 	%r23, %r22, %r21;
	shl.b32 	%r24, %r4, 3;
	add.s32 	%r25, %r23, %r24;
	mov.b64 	%rd7, 0;
	st.shared.u64 	[%r25], %rd7;
$L__BB6_3:
	mov.u32 	%r89, %ctaid.y;
	setp.ge.u32 	%p6, %r89, %r19;
	@%p6 bra 	$L__BB6_16;
	sub.s32 	%r32, %r4, %r18;
	add.s32 	%r6, %r32, 1;
	not.b32 	%r33, %r3;
	add.s32 	%r7, %r17, %r33;
	shl.b32 	%r34, %r2, 7;
	mov.u32 	%r35, _ZZ42_cupy_channelizer_16x16_float64_complex128E5s_reg;
	add.s32 	%r8, %r35, %r34;
	not.b32 	%r36, %r4;
	add.s32 	%r37, %r18, %r36;
	shl.b32 	%r38, %r37, 3;
	add.s32 	%r9, %r8, %r38;
	shl.b32 	%r39, %r4, 3;
	add.s32 	%r10, %r8, %r39;
	mad.lo.s32 	%r40, %r17, %r4, %r7;
	mul.wide.u32 	%rd11, %r40, 8;
	add.s64 	%rd2, %rd1, %rd11;
	shl.b32 	%r41, %r1, 4;
	add.s32 	%r11, %r41, %r4;
	setp.lt.u32 	%p7, %r11, %r17;
	shl.b32 	%r42, %r4, 7;
	mov.u32 	%r43, _ZZ42_cupy_channelizer_16x16_float64_complex128E3s_h;
	add.s32 	%r44, %r43, %r42;
	shl.b32 	%r45, %r2, 3;
	add.s32 	%r12, %r44, %r45;
	add.s32 	%r46, %r35, %r42;
	add.s32 	%r13, %r46, %r45;
	setp.eq.s32 	%p8, %r2, 0;
	and.pred  	%p2, %p8, %p7;
	mov.u32 	%r14, %ntid.y;
	cvta.to.global.u64 	%rd3, %rd5;
	not.pred 	%p31, %p2;
$L__BB6_5:
	setp.lt.u32 	%p9, %r89, %r18;
	@%p9 bra 	$L__BB6_8;
	@%p5 bra 	$L__BB6_11;
	add.s32 	%r47, %r6, %r89;
	mad.lo.s32 	%r48, %r47, %r17, %r7;
	mul.wide.u32 	%rd12, %r48, 8;
	add.s64 	%rd13, %rd1, %rd12;
	ld.global.nc.f64 	%fd6, [%rd13];
	st.shared.f64 	[%r9], %fd6;
	bra.uni 	$L__BB6_11;
$L__BB6_8:
	setp.ge.u32 	%p11, %r3, %r17;
	setp.lt.u32 	%p12, %r89, %r4;
	or.pred  	%p13, %p11, %p12;
	@%p13 bra 	$L__BB6_10;
	ld.global.nc.f64 	%fd7, [%rd2];
	sub.s32 	%r49, %r89, %r4;
	shl.b32 	%r50, %r49, 3;
	add.s32 	%r51, %r8, %r50;
	st.shared.f64 	[%r51], %fd7;
	bra.uni 	$L__BB6_11;
$L__BB6_10:
	mov.b64 	%rd14, 0;
	st.shared.u64 	[%r10], %rd14;
$L__BB6_11:
	setp.ge.u32 	%p14, %r11, %r17;
	bar.sync 	0;
	mov.f64 	%fd27, 0d0000000000000000;
	mov.f64 	%fd28, %fd27;
	@%p14 bra 	$L__BB6_13;
	ld.shared.f64 	%fd25, [%r12];
	ld.shared.f64 	%fd26, [%r13];
	mul.f64 	%fd9, %fd25, %fd26;
	// begin inline asm
	mov.u32 %r52, %laneid;
	// end inline asm
	and.b32  	%r85, %r52, -16;
	mov.b32 	%r86, 65535;
	shl.b32 	%r87, %r86, %r85;
	// begin inline asm
	mov.b64 {%r53,%r54}, %fd9;
	// end inline asm
	shfl.sync.bfly.b32	%r56|%p15, %r54, 8, 4127, %r87;
	shfl.sync.bfly.b32	%r55|%p16, %r53, 8, 4127, %r87;
	// begin inline asm
	mov.b64 %fd10, {%r55,%r56};
	// end inline asm
	add.f64 	%fd11, %fd9, %fd10;
	// begin inline asm
	mov.b64 {%r57,%r58}, %fd11;
	// end inline asm
	shfl.sync.bfly.b32	%r60|%p17, %r58, 4, 4127, %r87;
	shfl.sync.bfly.b32	%r59|%p18, %r57, 4, 4127, %r87;
	// begin inline asm
	mov.b64 %fd12, {%r59,%r60};
	// end inline asm
	add.f64 	%fd13, %fd11, %fd12;
	// begin inline asm
	mov.b64 {%r61,%r62}, %fd13;
	// end inline asm
	shfl.sync.bfly.b32	%r64|%p19, %r62, 2, 4127, %r87;
	shfl.sync.bfly.b32	%r63|%p20, %r61, 2, 4127, %r87;
	// begin inline asm
	mov.b64 %fd14, {%r63,%r64};
	// end inline asm
	add.f64 	%fd15, %fd13, %fd14;
	// begin inline asm
	mov.b64 {%r65,%r66}, %fd15;
	// end inline asm
	shfl.sync.bfly.b32	%r68|%p21, %r66, 1, 4127, %r87;
	shfl.sync.bfly.b32	%r67|%p22, %r65, 1, 4127, %r87;
	// begin inline asm
	mov.b64 %fd16, {%r67,%r68};
	// end inline asm
	add.f64 	%fd28, %fd15, %fd16;
	mov.f64 	%fd17, 0d0000000000000000;
	// begin inline asm
	mov.b64 {%r69,%r70}, %fd17;
	// end inline asm
	shfl.sync.bfly.b32	%r72|%p23, %r70, 8, 4127, %r87;
	shfl.sync.bfly.b32	%r71|%p24, %r69, 8, 4127, %r87;
	// begin inline asm
	mov.b64 %fd18, {%r71,%r72};
	// end inline asm
	add.f64 	%fd19, %fd18, 0d0000000000000000;
	// begin inline asm
	mov.b64 {%r73,%r74}, %fd19;
	// end inline asm
	shfl.sync.bfly.b32	%r76|%p25, %r74, 4, 4127, %r87;
	shfl.sync.bfly.b32	%r75|%p26, %r73, 4, 4127, %r87;
	// begin inline asm
	mov.b64 %fd20, {%r75,%r76};
	// end inline asm
	add.f64 	%fd21, %fd19, %fd20;
	// begin inline asm
	mov.b64 {%r77,%r78}, %fd21;
	// end inline asm
	shfl.sync.bfly.b32	%r80|%p27, %r78, 2, 4127, %r87;
	shfl.sync.bfly.b32	%r79|%p28, %r77, 2, 4127, %r87;
	// begin inline asm
	mov.b64 %fd22, {%r79,%r80};
	// end inline asm
	add.f64 	%fd23, %fd21, %fd22;
	// begin inline asm
	mov.b64 {%r81,%r82}, %fd23;
	// end inline asm
	shfl.sync.bfly.b32	%r84|%p29, %r82, 1, 4127, %r87;
	shfl.sync.bfly.b32	%r83|%p30, %r81, 1, 4127, %r87;
	// begin inline asm
	mov.b64 %fd24, {%r83,%r84};
	// end inline asm
	add.f64 	%fd27, %fd23, %fd24;
$L__BB6_13:
	@%p31 bra 	$L__BB6_15;
	mad.lo.s32 	%r88, %r89, %r17, %r11;
	mul.wide.u32 	%rd15, %r88, 16;
	add.s64 	%rd16, %rd3, %rd15;
	st.global.v2.f64 	[%rd16], {%fd28, %fd27};
$L__BB6_15:
	add.s32 	%r89, %r89, %r14;
	setp.lt.u32 	%p32, %r89, %r19;
	@%p32 bra 	$L__BB6_5;
$L__BB6_16:
	ret;

}
	// .globl	_cupy_channelizer_16x16_complex128_complex128
.visible .entry _cupy_channelizer_16x16_complex128_complex128(
	.param .u32 _cupy_channelizer_16x16_complex128_complex128_param_0,
	.param .u32 _cupy_channelizer_16x16_complex128_complex128_param_1,
	.param .u32 _cupy_channelizer_16x16_complex128_complex128_param_2,
	.param .u64 .ptr .align 1 _cupy_channelizer_16x16_complex128_complex128_param_3,
	.param .u64 .ptr .align 1 _cupy_channelizer_16x16_complex128_complex128_param_4,
	.param .u64 .ptr .align 1 _cupy_channelizer_16x16_complex128_complex128_param_5
)
.maxntid 256
{
	.reg .pred 	%p<33>;
	.reg .b32 	%r<90>;
	.reg .b64 	%rd<16>;
	.reg .b64 	%fd<42>;
	// demoted variable
	.shared .align 16 .b8 _ZZ45_cupy_channelizer_16x16_complex128_complex128E3s_h[4096];
	// demoted variable
	.shared .align 16 .b8 _ZZ45_cupy_channelizer_16x16_complex128_complex128E5s_reg[4096];
	ld.param.u32 	%r15, [_cupy_channelizer_16x16_complex128_complex128_param_0];
	ld.param.u32 	%r16, [_cupy_channelizer_16x16_complex128_complex128_param_1];
	ld.param.u32 	%r17, [_cupy_channelizer_16x16_complex128_complex128_param_2];
	ld.param.u64 	%rd5, [_cupy_channelizer_16x16_complex128_complex128_param_3];
	ld.param.u64 	%rd3, [_cupy_channelizer_16x16_complex128_complex128_param_4];
	cvta.to.global.u64 	%rd1, %rd5;
	mov.u32 	%r1, %ctaid.x;
	mov.u32 	%r18, %ntid.x;
	mov.u32 	%r2, %tid.x;
	mad.lo.s32 	%r3, %r1, %r18, %r2;
	mov.u32 	%r4, %tid.y;
	setp.lt.u32 	%p3, %r3, %r15;
	setp.lt.u32 	%p4, %r4, %r16;
	and.pred  	%p1, %p3, %p4;
	not.pred 	%p5, %p1;
	@%p5 bra 	$L__BB7_2;
	cvta.to.global.u64 	%rd6, %rd3;
	mad.lo.s32 	%r24, %r15, %r4, %r3;
	mul.wide.u32 	%rd7, %r24, 16;
	add.s64 	%rd8, %rd6, %rd7;
	ld.global.nc.v2.f64 	{%fd6, %fd7}, [%rd8];
	neg.f64 	%fd8, %fd7;
	shl.b32 	%r25, %r2, 8;
	mov.u32 	%r26, _ZZ45_cupy_channelizer_16x16_complex128_complex128E3s_h;
	add.s32 	%r27, %r26, %r25;
	shl.b32 	%r28, %r4, 4;
	add.s32 	%r29, %r27, %r28;
	st.shared.v2.f64 	[%r29], {%fd6, %fd8};
	bra.uni 	$L__BB7_3;
$L__BB7_2:
	shl.b32 	%r19, %r2, 8;
	mov.u32 	%r20, _ZZ45_cupy_channelizer_16x16_complex128_complex128E3s_h;
	add.s32 	%r21, %r20, %r19;
	shl.b32 	%r22, %r4, 4;
	add.s32 	%r23, %r21, %r22;
	mov.f64 	%fd5, 0d0000000000000000;
	st.shared.v2.f64 	[%r23], {%fd5, %fd5};
$L__BB7_3:
	mov.u32 	%r89, %ctaid.y;
	setp.ge.u32 	%p6, %r89, %r17;
	@%p6 bra 	$L__BB7_16;
	sub.s32 	%r30, %r4, %r16;
	add.s32 	%r6, %r30, 1;
	not.b32 	%r31, %r3;
	add.s32 	%r7, %r15, %r31;
	shl.b32 	%r32, %r2, 8;
	mov.u32 	%r33, _ZZ45_cupy_channelizer_16x16_complex128_complex128E5s_reg;
	add.s32 	%r8, %r33, %r32;
	not.b32 	%r34, %r4;
	add.s32 	%r35, %r16, %r34;
	shl.b32 	%r36, %r35, 4;
	add.s32 	%r9, %r8, %r36;
	mad.lo.s32 	%r37, %r15, %r4, %r7;
	mul.wide.u32 	%rd9, %r37, 16;
	add.s64 	%rd2, %rd1, %rd9;
	shl.b32 	%r38, %r1, 4;
	add.s32 	%r10, %r38, %r4;
	setp.lt.u32 	%p7, %r10, %r15;
	shl.b32 	%r39, %r4, 8;
	mov.u32 	%r40, _ZZ45_cupy_channelizer_16x16_complex128_complex128E3s_h;
	add.s32 	%r41, %r40, %r39;
	shl.b32 	%r42, %r2, 4;
	add.s32 	%r11, %r41, %r42;
	add.s32 	%r43, %r33, %r39;
	add.s32 	%r12, %r43, %r42;
	setp.eq.s32 	%p8, %r2, 0;
	and.pred  	%p2, %p8, %p7;
	not.pred 	%p31, %p2;
$L__BB7_5:
	setp.lt.u32 	%p9, %r89, %r16;
	@%p9 bra 	$L__BB7_8;
	@%p5 bra 	$L__BB7_11;
	add.s32 	%r44, %r6, %r89;
	mad.lo.s32 	%r45, %r44, %r15, %r7;
	mul.wide.u32 	%rd10, %r45, 16;
	add.s64 	%rd11, %rd1, %rd10;
	ld.global.nc.v2.f64 	{%fd9, %fd10}, [%rd11];
	neg.f64 	%fd11, %fd10;
	st.shared.v2.f64 	[%r9], {%fd9, %fd11};
	bra.uni 	$L__BB7_11;
$L__BB7_8:
	setp.ge.u32 	%p11, %r3, %r15;
	setp.lt.u32 	%p12, %r89, %r4;
	or.pred  	%p13, %p11, %p12;
	@%p13 bra 	$L__BB7_10;
	ld.global.nc.v2.f64 	{%fd13, %fd14}, [%rd2];
	neg.f64 	%fd15, %fd14;
	sub.s32 	%r48, %r89, %r4;
	shl.b32 	%r49, %r48, 4;
	add.s32 	%r50, %r8, %r49;
	st.shared.v2.f64 	[%r50], {%fd13, %fd15};
	bra.uni 	$L__BB7_11;
$L__BB7_10:
	shl.b32 	%r46, %r4, 4;
	add.s32 	%r47, %r8, %r46;
	mov.f64 	%fd12, 0d0000000000000000;
	st.shared.v2.f64 	[%r47], {%fd12, %fd12};
$L__BB7_11:
	setp.ge.u32 	%p14, %r10, %r15;
	bar.sync 	0;
	mov.f64 	%fd40, 0d0000000000000000;
	mov.f64 	%fd41, %fd40;
	@%p14 bra 	$L__BB7_13;
	ld.shared.v2.f64 	{%fd33, %fd34}, [%r11];
	ld.shared.v2.f64 	{%fd35, %fd36}, [%r12];
	mul.f64 	%fd37, %fd33, %fd35;
	mul.f64 	%fd38, %fd34, %fd36;
	sub.f64 	%fd17, %fd37, %fd38;
	mul.f64 	%fd39, %fd34, %fd35;
	fma.rn.f64 	%fd25, %fd36, %fd33, %fd39;
	// begin inline asm
	mov.u32 %r51, %laneid;
	// end inline asm
	and.b32  	%r84, %r51, -16;
	mov.b32 	%r85, 65535;
	shl.b32 	%r86, %r85, %r84;
	// begin inline asm
	mov.b64 {%r52,%r53}, %fd17;
	// end inline asm
	shfl.sync.bfly.b32	%r55|%p15, %r53, 8, 4127, %r86;
	shfl.sync.bfly.b32	%r54|%p16, %r52, 8, 4127, %r86;
	// begin inline asm
	mov.b64 %fd18, {%r54,%r55};
	// end inline asm
	add.f64 	%fd19, %fd17, %fd18;
	// begin inline asm
	mov.b64 {%r56,%r57}, %fd19;
	// end inline asm
	shfl.sync.bfly.b32	%r59|%p17, %r57, 4, 4127, %r86;
	shfl.sync.bfly.b32	%r58|%p18, %r56, 4, 4127, %r86;
	// begin inline asm
	mov.b64 %fd20, {%r58,%r59};
	// end inline asm
	add.f64 	%fd21, %fd19, %fd20;
	// begin inline asm
	mov.b64 {%r60,%r61}, %fd21;
	// end inline asm
	shfl.sync.bfly.b32	%r63|%p19, %r61, 2, 4127, %r86;
	shfl.sync.bfly.b32	%r62|%p20, %r60, 2, 4127, %r86;
	// begin inline asm
	mov.b64 %fd22, {%r62,%r63};
	// end inline asm
	add.f64 	%fd23, %fd21, %fd22;
	// begin inline asm
	mov.b64 {%r64,%r65}, %fd23;
	// end inline asm
	shfl.sync.bfly.b32	%r67|%p21, %r65, 1, 4127, %r86;
	shfl.sync.bfly.b32	%r66|%p22, %r64, 1, 4127, %r86;
	// begin inline asm
	mov.b64 %fd24, {%r66,%r67};
	// end inline asm
	add.f64 	%fd40, %fd23, %fd24;
	// begin inline asm
	mov.b64 {%r68,%r69}, %fd25;
	// end inline asm
	shfl.sync.bfly.b32	%r71|%p23, %r69, 8, 4127, %r86;
	shfl.sync.bfly.b32	%r70|%p24, %r68, 8, 4127, %r86;
	// begin inline asm
	mov.b64 %fd26, {%r70,%r71};
	// end inline asm
	add.f64 	%fd27, %fd25, %fd26;
	// begin inline asm
	mov.b64 {%r72,%r73}, %fd27;
	// end inline asm
	shfl.sync.bfly.b32	%r75|%p25, %r73, 4, 4127, %r86;
	shfl.sync.bfly.b32	%r74|%p26, %r72, 4, 4127, %r86;
	// begin inline asm
	mov.b64 %fd28, {%r74,%r75};
	// end inline asm
	add.f64 	%fd29, %fd27, %fd28;
	// begin inline asm
	mov.b64 {%r76,%r77}, %fd29;
	// end inline asm
	shfl.sync.bfly.b32	%r79|%p27, %r77, 2, 4127, %r86;
	shfl.sync.bfly.b32	%r78|%p28, %r76, 2, 4127, %r86;
	// begin inline asm
	mov.b64 %fd30, {%r78,%r79};
	// end inline asm
	add.f64 	%fd31, %fd29, %fd30;
	// begin inline asm
	mov.b64 {%r80,%r81}, %fd31;
	// end inline asm
	shfl.sync.bfly.b32	%r83|%p29, %r81, 1, 4127, %r86;
	shfl.sync.bfly.b32	%r82|%p30, %r80, 1, 4127, %r86;
	// begin inline asm
	mov.b64 %fd32, {%r82,%r83};
	// end inline asm
	add.f64 	%fd41, %fd31, %fd32;
$L__BB7_13:
	@%p31 bra 	$L__BB7_15;
	ld.param.u64 	%rd15, [_cupy_channelizer_16x16_complex128_complex128_param_5];
	mad.lo.s32 	%r87, %r89, %r15, %r10;
	cvta.to.global.u64 	%rd12, %rd15;
	mul.wide.u32 	%rd13, %r87, 16;
	add.s64 	%rd14, %rd12, %rd13;
	st.global.v2.f64 	[%rd14], {%fd40, %fd41};
$L__BB7_15:
	mov.u32 	%r88, %ntid.y;
	add.s32 	%r89, %r89, %r88;
	setp.lt.u32 	%p32, %r89, %r17;
	@%p32 bra 	$L__BB7_5;
$L__BB7_16:
	ret;

}
	// .globl	_cupy_channelizer_32x32_float32_complex64
.visible .entry _cupy_channelizer_32x32_float32_complex64(
	.param .u32 _cupy_channelizer_32x32_float32_complex64_param_0,
	.param .u32 _cupy_channelizer_32x32_float32_complex64_param_1,
	.param .u32 _cupy_channelizer_32x32_float32_complex64_param_2,
	.param .u64 .ptr .align 1 _cupy_channelizer_32x32_float32_complex64_param_3,
	.param .u64 .ptr .align 1 _cupy_channelizer_32x32_float32_complex64_param_4,
	.param .u64 .ptr .align 1 _cupy_channelizer_32x32_float32_complex64_param_5
)
.maxntid 1024
{
	.reg .pred 	%p<27>;
	.reg .b32 	%r<76>;
	.reg .b32 	%f<32>;
	.reg .b64 	%rd<15>;
	// demoted variable
	.shared .align 4 .b8 _ZZ41_cupy_channelizer_32x32_float32_complex64E3s_h[4096];
	// demoted variable
	.shared .align 4 .b8 _ZZ41_cupy_channelizer_32x32_float32_complex64E5s_reg[4096];
	ld.param.u32 	%r17, [_cupy_channelizer_32x32_float32_complex64_param_0];
	ld.param.u32 	%r18, [_cupy_channelizer_32x32_float32_complex64_param_1];
	ld.param.u32 	%r19, [_cupy_channelizer_32x32_float32_complex64_param_2];
	ld.param.u64 	%rd6, [_cupy_channelizer_32x32_float32_complex64_param_3];
	ld.param.u64 	%rd4, [_cupy_channelizer_32x32_float32_complex64_param_4];
	ld.param.u64 	%rd5, [_cupy_channelizer_32x32_float32_complex64_param_5];
	cvta.to.global.u64 	%rd1, %rd6;
	mov.u32 	%r1, %ctaid.x;
	mov.u32 	%r20, %ntid.x;
	mov.u32 	%r2, %tid.x;
	mad.lo.s32 	%r3, %r1, %r20, %r2;
	mov.u32 	%r4, %tid.y;
	setp.lt.u32 	%p3, %r3, %r17;
	setp.lt.u32 	%p4, %r4, %r18;
	and.pred  	%p1, %p3, %p4;
	not.pred 	%p5, %p1;
	@%p5 bra 	$L__BB8_2;
	cvta.to.global.u64 	%rd7, %rd4;
	mad.lo.s32 	%r27, %r17, %r4, %r3;
	mul.wide.u32 	%rd8, %r27, 4;
	add.s64 	%rd9, %rd7, %rd8;
	ld.global.nc.f32 	%f5, [%rd9];
	shl.b32 	%r28, %r2, 7;
	mov.u32 	%r29, _ZZ41_cupy_channelizer_32x32_float32_complex64E3s_h;
	add.s32 	%r30, %r29, %r28;
	shl.b32 	%r31, %r4, 2;
	add.s32 	%r32, %r30, %r31;
	st.shared.f32 	[%r32], %f5;
	bra.uni 	$L__BB8_3;
$L__BB8_2:
	shl.b32 	%r21, %r2, 7;
	mov.u32 	%r22, _ZZ41_cupy_channelizer_32x32_float32_complex64E3s_h;
	add.s32 	%r23, %r22, %r21;
	shl.b32 	%r24, %r4, 2;
	add.s32 	%r25, %r23, %r24;
	mov.b32 	%r26, 0;
	st.shared.u32 	[%r25], %r26;
$L__BB8_3:
	mov.u32 	%r75, %ctaid.y;
	setp.ge.u32 	%p6, %r75, %r19;
	@%p6 bra 	$L__BB8_16;
	sub.s32 	%r33, %r4, %r18;
	add.s32 	%r6, %r33, 1;
	not.b32 	%r34, %r3;
	add.s32 	%r7, %r17, %r34;
	shl.b32 	%r35, %r2, 7;
	mov.u32 	%r36, _ZZ41_cupy_channelizer_32x32_float32_complex64E5s_reg;
	add.s32 	%r8, %r36, %r35;
	not.b32 	%r37, %r4;
	add.s32 	%r38, %r18, %r37;
	shl.b32 	%r39, %r38, 2;
	add.s32 	%r9, %r8, %r39;
	shl.b32 	%r40, %r4, 2;
	add.s32 	%r10, %r8, %r40;
	mad.lo.s32 	%r41, %r17, %r4, %r7;
	mul.wide.u32 	%rd10, %r41, 4;
	add.s64 	%rd2, %rd1, %rd10;
	shl.b32 	%r42, %r1, 5;
	add.s32 	%r11, %r42, %r4;
	setp.lt.u32 	%p7, %r11, %r17;
	shl.b32 	%r43, %r4, 7;
	mov.u32 	%r44, _ZZ41_cupy_channelizer_32x32_float32_complex64E3s_h;
	add.s32 	%r45, %r44, %r43;
	shl.b32 	%r46, %r2, 2;
	add.s32 	%r12, %r45, %r46;
	add.s32 	%r47, %r36, %r43;
	add.s32 	%r13, %r47, %r46;
	setp.eq.s32 	%p8, %r2, 0;
	and.pred  	%p2, %p8, %p7;
	mov.u32 	%r14, %ntid.y;
	cvta.to.global.u64 	%rd3, %rd5;
	not.pred 	%p25, %p2;
$L__BB8_5:
	setp.lt.u32 	%p9, %r75, %r18;
	@%p9 bra 	$L__BB8_8;
	@%p5 bra 	$L__BB8_11;
	add.s32 	%r48, %r6, %r75;
	mad.lo.s32 	%r49, %r48, %r17, %r7;
	mul.wide.u32 	%rd11, %r49, 4;
	add.s64 	%rd12, %rd1, %rd11;
	ld.global.nc.f32 	%f6, [%rd12];
	st.shared.f32 	[%r9], %f6;
	bra.uni 	$L__BB8_11;
$L__BB8_8:
	setp.ge.u32 	%p11, %r3, %r17;
	setp.lt.u32 	%p12, %r75, %r4;
	or.pred  	%p13, %p11, %p12;
	@%p13 bra 	$L__BB8_10;
	ld.global.nc.f32 	%f7, [%rd2];
	sub.s32 	%r51, %r75, %r4;
	shl.b32 	%r52, %r51, 2;
	add.s32 	%r53, %r8, %r52;
	st.shared.f32 	[%r53], %f7;
	bra.uni 	$L__BB8_11;
$L__BB8_10:
	mov.b32 	%r50, 0;
	st.shared.u32 	[%r10], %r50;
$L__BB8_11:
	setp.ge.u32 	%p14, %r11, %r17;
	bar.sync 	0;
	mov.f32 	%f30, 0f00000000;
	mov.f32 	%f31, %f30;
	@%p14 bra 	$L__BB8_13;
	ld.shared.f32 	%f9, [%r12];
	ld.shared.f32 	%f10, [%r13];
	mul.f32 	%f11, %f9, %f10;
	mov.b32 	%r54, %f11;
	shfl.sync.bfly.b32	%r55|%p15, %r54, 16, 31, -1;
	mov.b32 	%f12, %r55;
	add.f32 	%f13, %f11, %f12;
	mov.b32 	%r56, %f13;
	shfl.sync.bfly.b32	%r57|%p16, %r56, 8, 31, -1;
	mov.b32 	%f14, %r57;
	add.f32 	%f15, %f13, %f14;
	mov.b32 	%r58, %f15;
	shfl.sync.bfly.b32	%r59|%p17, %r58, 4, 31, -1;
	mov.b32 	%f16, %r59;
	add.f32 	%f17, %f15, %f16;
	mov.b32 	%r60, %f17;
	shfl.sync.bfly.b32	%r61|%p18, %r60, 2, 31, -1;
	mov.b32 	%f18, %r61;
	add.f32 	%f19, %f17, %f18;
	mov.b32 	%r62, %f19;
	shfl.sync.bfly.b32	%r63|%p19, %r62, 1, 31, -1;
	mov.b32 	%f20, %r63;
	add.f32 	%f31, %f19, %f20;
	mov.b32 	%r64, 0;
	shfl.sync.bfly.b32	%r65|%p20, %r64, 16, 31, -1;
	mov.b32 	%f21, %r65;
	add.f32 	%f22, %f21, 0f00000000;
	mov.b32 	%r66, %f22;
	shfl.sync.bfly.b32	%r67|%p21, %r66, 8, 31, -1;
	mov.b32 	%f23, %r67;
	add.f32 	%f24, %f22, %f23;
	mov.b32 	%r68, %f24;
	shfl.sync.bfly.b32	%r69|%p22, %r68, 4, 31, -1;
	mov.b32 	%f25, %r69;
	add.f32 	%f26, %f24, %f25;
	mov.b32 	%r70, %f26;
	shfl.sync.bfly.b32	%r71|%p23, %r70, 2, 31, -1;
	mov.b32 	%f27, %r71;
	add.f32 	%f28, %f26, %f27;
	mov.b32 	%r72, %f28;
	shfl.sync.bfly.b32	%r73|%p24, %r72, 1, 31, -1;
	mov.b32 	%f29, %r73;
	add.f32 	%f30, %f28, %f29;
$L__BB8_13:
	@%p25 bra 	$L__BB8_15;
	mad.lo.s32 	%r74, %r75, %r17, %r11;
	mul.wide.u32 	%rd13, %r74, 8;
	add.s64 	%rd14, %rd3, %rd13;
	st.global.v2.f32 	[%rd14], {%f31, %f30};
$L__BB8_15:
	add.s32 	%r75, %r75, %r14;
	setp.lt.u32 	%p26, %r75, %r19;
	@%p26 bra 	$L__BB8_5;
$L__BB8_16:
	ret;

}
	// .globl	_cupy_channelizer_32x32_complex64_complex64
.visible .entry _cupy_channelizer_32x32_complex64_complex64(
	.param .u32 _cupy_channelizer_32x32_complex64_complex64_param_0,
	.param .u32 _cupy_channelizer_32x32_complex64_complex64_param_1,
	.param .u32 _cupy_channelizer_32x32_complex64_complex64_param_2,
	.param .u64 .ptr .align 1 _cupy_channelizer_32x32_complex64_complex64_param_3,
	.param .u64 .ptr .align 1 _cupy_channelizer_32x32_complex64_complex64_param_4,
	.param .u64 .ptr .align 1 _cupy_channelizer_32x32_complex64_complex64_param_5
)
.maxntid 1024
{
	.reg .pred 	%p<27>;
	.reg .b32 	%r<74>;
	.reg .b32 	%f<46>;
	.reg .b64 	%rd<15>;
	// demoted variable
	.shared .align 8 .b8 _ZZ43_cupy_channelizer_32x32_complex64_complex64E3s_h[8192];
	// demoted variable
	.shared .align 8 .b8 _ZZ43_cupy_channelizer_32x32_complex64_complex64E5s_reg[8192];
	ld.param.u32 	%r17, [_cupy_channelizer_32x32_complex64_complex64_param_0];
	ld.param.u32 	%r18, [_cupy_channelizer_32x32_complex64_complex64_param_1];
	ld.param.u32 	%r19, [_cupy_channelizer_32x32_complex64_complex64_param_2];
	ld.param.u64 	%rd6, [_cupy_channelizer_32x32_complex64_complex64_param_3];
	ld.param.u64 	%rd4, [_cupy_channelizer_32x32_complex64_complex64_param_4];
	ld.param.u64 	%rd5, [_cupy_channelizer_32x32_complex64_complex64_param_5];
	cvta.to.global.u64 	%rd1, %rd6;
	mov.u32 	%r1, %ctaid.x;
	mov.u32 	%r20, %ntid.x;
	mov.u32 	%r2, %tid.x;
	mad.lo.s32 	%r3, %r1, %r20, %r2;
	mov.u32 	%r4, %tid.y;
	setp.lt.u32 	%p3, %r3, %r17;
	setp.lt.u32 	%p4, %r4, %r18;
	and.pred  	%p1, %p3, %p4;
	not.pred 	%p5, %p1;
	@%p5 bra 	$L__BB9_2;
	cvta.to.global.u64 	%rd7, %rd4;
	mad.lo.s32 	%r26, %r17, %r4, %r3;
	mul.wide.u32 	%rd8, %r26, 8;
	add.s64 	%rd9, %rd7, %rd8;
	ld.global.nc.v2.f32 	{%f6, %f7}, [%rd9];
	neg.f32 	%f8, %f7;
	shl.b32 	%r27, %r2, 8;
	mov.u32 	%r28, _ZZ43_cupy_channelizer_32x32_complex64_complex64E3s_h;
	add.s32 	%r29, %r28, %r27;
	shl.b32 	%r30, %r4, 3;
	add.s32 	%r31, %r29, %r30;
	st.shared.v2.f32 	[%r31], {%f6, %f8};
	bra.uni 	$L__BB9_3;
$L__BB9_2:
	shl.b32 	%r21, %r2, 8;
	mov.u32 	%r22, _ZZ43_cupy_channelizer_32x32_complex64_complex64E3s_h;
	add.s32 	%r23, %r22, %r21;
	shl.b32 	%r24, %r4, 3;
	add.s32 	%r25, %r23, %r24;
	mov.f32 	%f5, 0f00000000;
	st.shared.v2.f32 	[%r25], {%f5, %f5};
$L__BB9_3:
	mov.u32 	%r73, %ctaid.y;
	setp.ge.u32 	%p6, %r73, %r19;
	@%p6 bra 	$L__BB9_16;
	sub.s32 	%r32, %r4, %r18;
	add.s32 	%r6, %r32, 1;
	not.b32 	%r33, %r3;
	add.s32 	%r7, %r17, %r33;
	shl.b32 	%r34, %r2, 8;
	mov.u32 	%r35, _ZZ43_cupy_channelizer_32x32_complex64_complex64E5s_reg;
	add.s32 	%r8, %r35, %r34;
	not.b32 	%r36, %r4;
	add.s32 	%r37, %r18, %r36;
	shl.b32 	%r38, %r37, 3;
	add.s32 	%r9, %r8, %r38;
	shl.b32 	%r39, %r4, 3;
	add.s32 	%r10, %r8, %r39;
	mad.lo.s32 	%r40, %r17, %r4, %r7;
	mul.wide.u32 	%rd10, %r40, 8;
	add.s64 	%rd2, %rd1, %rd10;
	shl.b32 	%r41, %r1, 5;
	add.s32 	%r11, %r41, %r4;
	setp.lt.u32 	%p7, %r11, %r17;
	shl.b32 	%r42, %r4, 8;
	mov.u32 	%r43, _ZZ43_cupy_channelizer_32x32_complex64_complex64E3s_h;
	add.s32 	%r44, %r43, %r42;
	shl.b32 	%r45, %r2, 3;
	add.s32 	%r12, %r44, %r45;
	add.s32 	%r46, %r35, %r42;
	add.s32 	%r13, %r46, %r45;
	setp.eq.s32 	%p8, %r2, 0;
	and.pred  	%p2, %p8, %p7;
	mov.u32 	%r14, %ntid.y;
	cvta.to.global.u64 	%rd3, %rd5;
	not.pred 	%p25, %p2;
$L__BB9_5:
	setp.lt.u32 	%p9, %r73, %r18;
	@%p9 bra 	$L__BB9_8;
	@%p5 bra 	$L__BB9_11;
	add.s32 	%r47, %r6, %r73;
	mad.lo.s32 	%r48, %r47, %r17, %r7;
	mul.wide.u32 	%rd11, %r48, 8;
	add.s64 	%rd12, %rd1, %rd11;
	ld.global.nc.v2.f32 	{%f9, %f10}, [%rd12];
	neg.f32 	%f11, %f10;
	st.shared.v2.f32 	[%r9], {%f9, %f11};
	bra.uni 	$L__BB9_11;
$L__BB9_8:
	setp.ge.u32 	%p11, %r3, %r17;
	setp.lt.u32 	%p12, %r73, %r4;
	or.pred  	%p13, %p11, %p12;
	@%p13 bra 	$L__BB9_10;
	ld.global.nc.v2.f32 	{%f13, %f14}, [%rd2];
	neg.f32 	%f15, %f14;
	sub.s32 	%r49, %r73, %r4;
	shl.b32 	%r50, %r49, 3;
	add.s32 	%r51, %r8, %r50;
	st.shared.v2.f32 	[%r51], {%f13, %f15};
	bra.uni 	$L__BB9_11;
$L__BB9_10:
	mov.f32 	%f12, 0f00000000;
	st.shared.v2.f32 	[%r10], {%f12, %f12};
$L__BB9_11:
	setp.ge.u32 	%p14, %r11, %r17;
	bar.sync 	0;
	mov.f32 	%f44, 0f00000000;
	mov.f32 	%f45, %f44;
	@%p14 bra 	$L__BB9_13;
	ld.shared.v2.f32 	{%f17, %f18}, [%r12];
	ld.shared.v2.f32 	{%f19, %f20}, [%r13];
	mul.f32 	%f21, %f17, %f19;
	mul.f32 	%f22, %f18, %f20;
	sub.f32 	%f23, %f21, %f22;
	mul.f32 	%f24, %f18, %f19;
	fma.rn.f32 	%f25, %f20, %f17, %f24;
	mov.b32 	%r52, %f23;
	shfl.sync.bfly.b32	%r53|%p15, %r52, 16, 31, -1;
	mov.b32 	%f26, %r53;
	add.f32 	%f27, %f23, %f26;
	mov.b32 	%r54, %f27;
	shfl.sync.bfly.b32	%r55|%p16, %r54, 8, 31, -1;
	mov.b32 	%f28, %r55;
	add.f32 	%f29, %f27, %f28;
	mov.b32 	%r56, %f29;
	shfl.sync.bfly.b32	%r57|%p17, %r56, 4, 31, -1;
	mov.b32 	%f30, %r57;
	add.f32 	%f31, %f29, %f30;
	mov.b32 	%r58, %f31;
	shfl.sync.bfly.b32	%r59|%p18, %r58, 2, 31, -1;
	mov.b32 	%f32, %r59;
	add.f32 	%f33, %f31, %f32;
	mov.b32 	%r60, %f33;
	shfl.sync.bfly.b32	%r61|%p19, %r60, 1, 31, -1;
	mov.b32 	%f34, %r61;
	add.f32 	%f44, %f33, %f34;
	mov.b32 	%r62, %f25;
	shfl.sync.bfly.b32	%r63|%p20, %r62, 16, 31, -1;
	mov.b32 	%f35, %r63;
	add.f32 	%f36, %f25, %f35;
	mov.b32 	%r64, %f36;
	shfl.sync.bfly.b32	%r65|%p21, %r64, 8, 31, -1;
	mov.b32 	%f37, %r65;
	add.f32 	%f38, %f36, %f37;
	mov.b32 	%r66, %f38;
	shfl.sync.bfly.b32	%r67|%p22, %r66, 4, 31, -1;
	mov.b32 	%f39, %r67;
	add.f32 	%f40, %f38, %f39;
	mov.b32 	%r68, %f40;
	shfl.sync.bfly.b32	%r69|%p23, %r68, 2, 31, -1;
	mov.b32 	%f41, %r69;
	add.f32 	%f42, %f40, %f41;
	mov.b32 	%r70, %f42;
	shfl.sync.bfly.b32	%r71|%p24, %r70, 1, 31, -1;
	mov.b32 	%f43, %r71;
	add.f32 	%f45, %f42, %f43;
$L__BB9_13:
	@%p25 bra 	$L__BB9_15;
	mad.lo.s32 	%r72, %r73, %r17, %r11;
	mul.wide.u32 	%rd13, %r72, 8;
	add.s64 	%rd14, %rd3, %rd13;
	st.global.v2.f32 	[%rd14], {%f44, %f45};
$L__BB9_15:
	add.s32 	%r73, %r73, %r14;
	setp.lt.u32 	%p26, %r73, %r19;
	@%p26 bra 	$L__BB9_5;
$L__BB9_16:
	ret;

}
	// .globl	_cupy_channelizer_32x32_float64_complex128
.visible .entry _cupy_channelizer_32x32_float64_complex128(
	.param .u32 _cupy_channelizer_32x32_float64_complex128_param_0,
	.param .u32 _cupy_channelizer_32x32_float64_complex128_param_1,
	.param .u32 _cupy_channelizer_32x32_float64_complex128_param_2,
	.param .u64 .ptr .align 1 _cupy_channelizer_32x32_float64_complex128_param_3,
	.param .u64 .ptr .align 1 _cupy_channelizer_32x32_float64_complex128_param_4,
	.param .u64 .ptr .align 1 _cupy_channelizer_32x32_float64_complex128_param_5
)
.maxntid 1024
{
	.reg .pred 	%p<37>;
	.reg .b32 	%r<94>;
	.reg .b64 	%rd<17>;
	.reg .b64 	%fd<33>;
	// demoted variable
	.shared .align 8 .b8 _ZZ42_cupy_channelizer_32x32_float64_complex128E3s_h[8192];
	// demoted variable
	.shared .align 8 .b8 _ZZ42_cupy_channelizer_32x32_float64_complex128E5s_reg[8192];
	ld.param.u32 	%r17, [_cupy_channelizer_32x32_float64_complex128_param_0];
	ld.param.u32 	%r18, [_cupy_channelizer_32x32_float64_complex128_param_1];
	ld.param.u32 	%r19, [_cupy_channelizer_32x32_float64_complex128_param_2];
	ld.param.u64 	%rd6, [_cupy_channelizer_32x32_float64_complex128_param_3];
	ld.param.u64 	%rd4, [_cupy_channelizer_32x32_float64_complex128_param_4];
	ld.param.u64 	%rd5, [_cupy_channelizer_32x32_float64_complex128_param_5];
	cvta.to.global.u64 	%rd1, %rd6;
	mov.u32 	%r1, %ctaid.x;
	mov.u32 	%r20, %ntid.x;
	mov.u32 	%r2, %tid.x;
	mad.lo.s32 	%r3, %r1, %r20, %r2;
	mov.u32 	%r4, %tid.y;
	setp.lt.u32 	%p3, %r3, %r17;
	setp.lt.u32 	%p4, %r4, %r18;
	and.pred  	%p1, %p3, %p4;
	not.pred 	%p5, %p1;
	@%p5 bra 	$L__BB10_2;
	cvta.to.global.u64 	%rd8, %rd4;
	mad.lo.s32 	%r26, %r17, %r4, %r3;
	mul.wide.u32 	%rd9, %r26, 8;
	add.s64 	%rd10, %rd8, %rd9;
	ld.global.nc.f64 	%fd5, [%rd10];
	shl.b32 	%r27, %r2, 8;
	mov.u32 	%r28, _ZZ42_cupy_channelizer_32x32_float64_complex128E3s_h;
	add.s32 	%r29, %r28, %r27;
	shl.b32 	%r30, %r4, 3;
	add.s32 	%r31, %r29, %r30;
	st.shared.f64 	[%r31], %fd5;
	bra.uni 	$L__BB10_3;
$L__BB10_2:
	shl.b32 	%r21, %r2, 8;
	mov.u32 	%r22, _ZZ42_cupy_channelizer_32x32_float64_complex128E3s_h;
	add.s32 	%r23, %r22, %r21;
	shl.b32 	%r24, %r4, 3;
	add.s32 	%r25, %r23, %r24;
	mov.b64 	%rd7, 0;
	st.shared.u64 	[%r25], %rd7;
$L__BB10_3:
	mov.u32 	%r93, %ctaid.y;
	setp.ge.u32 	%p6, %r93, %r19;
	@%p6 bra 	$L__BB10_16;
	sub.s32 	%r32, %r4, %r18;
	add.s32 	%r6, %r32, 1;
	not.b32 	%r33, %r3;
	add.s32 	%r7, %r17, %r33;
	shl.b32 	%r34, %r2, 8;
	mov.u32 	%r35, _ZZ42_cupy_channelizer_32x32_float64_complex128E5s_reg;
	add.s32 	%r8, %r35, %r34;
	not.b32 	%r36, %r4;
	add.s32 	%r37, %r18, %r36;
	shl.b32 	%r38, %r37, 3;
	add.s32 	%r9, %r8, %r38;
	shl.b32 	%r39, %r4, 3;
	add.s32 	%r10, %r8, %r39;
	mad.lo.s32 	%r40, %r17, %r4, %r7;
	mul.wide.u32 	%rd11, %r40, 8;
	add.s64 	%rd2, %rd1, %rd11;
	shl.b32 	%r41, %r1, 5;
	add.s32 	%r11, %r41, %r4;
	setp.lt.u32 	%p7, %r11, %r17;
	shl.b32 	%r42, %r4, 8;
	mov.u32 	%r43, _ZZ42_cupy_channelizer_32x32_float64_complex128E3s_h;
	add.s32 	%r44, %r43, %r42;
	shl.b32 	%r45, %r2, 3;
	add.s32 	%r12, %r44, %r45;
	add.s32 	%r46, %r35, %r42;
	add.s32 	%r13, %r46, %r45;
	setp.eq.s32 	%p8, %r2, 0;
	and.pred  	%p2, %p8, %p7;
	mov.u32 	%r14, %ntid.y;
	cvta.to.global.u64 	%rd3, %rd5;
	not.pred 	%p35, %p2;
$L__BB10_5:
	setp.lt.u32 	%p9, %r93, %r18;
	@%p9 bra 	$L__BB10_8;
	@%p5 bra 	$L__BB10_11;
	add.s32 	%r47, %r6, %r93;
	mad.lo.s32 	%r48, %r47, %r17, %r7;
	mul.wide.u32 	%rd12, %r48, 8;
	add.s64 	%rd13, %rd1, %rd12;
	ld.global.nc.f64 	%fd6, [%rd13];
	st.shared.f64 	[%r9], %fd6;
	bra.uni 	$L__BB10_11;
$L__BB10_8:
	setp.ge.u32 	%p11, %r3, %r17;
	setp.lt.u32 	%p12, %r93, %r4;
	or.pred  	%p13, %p11, %p12;
	@%p13 bra 	$L__BB10_10;
	ld.global.nc.f64 	%fd7, [%rd2];
	sub.s32 	%r49, %r93, %r4;
	shl.b32 	%r50, %r49, 3;
	add.s32 	%r51, %r8, %r50;
	st.shared.f64 	[%r51], %fd7;
	bra.uni 	$L__BB10_11;
$L__BB10_10:
	mov.b64 	%rd14, 0;
	st.shared.u64 	[%r10], %rd14;
$L__BB10_11:
	setp.ge.u32 	%p14, %r11, %r17;
	bar.sync 	0;
	mov.f64 	%fd31, 0d0000000000000000;
	mov.f64 	%fd32, %fd31;
	@%p14 bra 	$L__BB10_13;
	ld.shared.f64 	%fd29, [%r12];
	ld.shared.f64 	%fd30, [%r13];
	mul.f64 	%fd9, %fd29, %fd30;
	// begin inline asm
	mov.b64 {%r52,%r53}, %fd9;
	// end inline asm
	shfl.sync.bfly.b32	%r55|%p15, %r53, 16, 31, -1;
	shfl.sync.bfly.b32	%r54|%p16, %r52, 16, 31, -1;
	// begin inline asm
	mov.b64 %fd10, {%r54,%r55};
	// end inline asm
	add.f64 	%fd11, %fd9, %fd10;
	// begin inline asm
	mov.b64 {%r56,%r57}, %fd11;
	// end inline asm
	shfl.sync.bfly.b32	%r59|%p17, %r57, 8, 31, -1;
	shfl.sync.bfly.b32	%r58|%p18, %r56, 8, 31, -1;
	// begin inline asm
	mov.b64 %fd12, {%r58,%r59};
	// end inline asm
	add.f64 	%fd13, %fd11, %fd12;
	// begin inline asm
	mov.b64 {%r60,%r61}, %fd13;
	// end inline asm
	shfl.sync.bfly.b32	%r63|%p19, %r61, 4, 31, -1;
	shfl.sync.bfly.b32	%r62|%p20, %r60, 4, 31, -1;
	// begin inline asm
	mov.b64 %fd14, {%r62,%r63};
	// end inline asm
	add.f64 	%fd15, %fd13, %fd14;
	// begin inline asm
	mov.b64 {%r64,%r65}, %fd15;
	// end inline asm
	shfl.sync.bfly.b32	%r67|%p21, %r65, 2, 31, -1;
	shfl.sync.bfly.b32	%r66|%p22, %r64, 2, 31, -1;
	// begin inline asm
	mov.b64 %fd16, {%r66,%r67};
	// end inline asm
	add.f64 	%fd17, %fd15, %fd16;
	// begin inline asm
	mov.b64 {%r68,%r69}, %fd17;
	// end inline asm
	shfl.sync.bfly.b32	%r71|%p23, %r69, 1, 31, -1;
	shfl.sync.bfly.b32	%r70|%p24, %r68, 1, 31, -1;
	// begin inline asm
	mov.b64 %fd18, {%r70,%r71};
	// end inline asm
	add.f64 	%fd32, %fd17, %fd18;
	mov.f64 	%fd19, 0d0000000000000000;
	// begin inline asm
	mov.b64 {%r72,%r73}, %fd19;
	// end inline asm
	shfl.sync.bfly.b32	%r75|%p25, %r73, 16, 31, -1;
	shfl.sync.bfly.b32	%r74|%p26, %r72, 16, 31, -1;
	// begin inline asm
	mov.b64 %fd20, {%r74,%r75};
	// end inline asm
	add.f64 	%fd21, %fd20, 0d0000000000000000;
	// begin inline asm
	mov.b64 {%r76,%r77}, %fd21;
	// end inline asm
	shfl.sync.bfly.b32	%r79|%p27, %r77, 8, 31, -1;
	shfl.sync.bfly.b32	%r78|%p28, %r76, 8, 31, -1;
	// begin inline asm
	mov.b64 %fd22, {%r78,%r79};
	// end inline asm
	add.f64 	%fd23, %fd21, %fd22;
	// begin inline asm
	mov.b64 {%r80,%r81}, %fd23;
	// end inline asm
	shfl.sync.bfly.b32	%r83|%p29, %r81, 4, 31, -1;
	shfl.sync.bfly.b32	%r82|%p30, %r80, 4, 31, -1;
	// begin inline asm
	mov.b64 %fd24, {%r82,%r83};
	// end inline asm
	add.f64 	%fd25, %fd23, %fd24;
	// begin inline asm
	mov.b64 {%r84,%r85}, %fd25;
	// end inline asm
	shfl.sync.bfly.b32	%r87|%p31, %r85, 2, 31, -1;
	shfl.sync.bfly.b32	%r86|%p32, %r84, 2, 31, -1;
	// begin inline asm
	mov.b64 %fd26, {%r86,%r87};
	// end inline asm
	add.f64 	%fd27, %fd25, %fd26;
	// begin inline asm
	mov.b64 {%r88,%r89}, %fd27;
	// end inline asm
	shfl.sync.bfly.b32	%r91|%p33, %r89, 1, 31, -1;
	shfl.sync.bfly.b32	%r90|%p34, %r88, 1, 31, -1;
	// begin inline asm
	mov.b64 %fd28, {%r90,%r91};
	// end inline asm
	add.f64 	%fd31, %fd27, %fd28;
$L__BB10_13:
	@%p35 bra 	$L__BB10_15;
	mad.lo.s32 	%r92, %r93, %r17, %r11;
	mul.wide.u32 	%rd15, %r92, 16;
	add.s64 	%rd16, %rd3, %rd15;
	st.global.v2.f64 	[%rd16], {%fd32, %fd31};
$L__BB10_15:
	add.s32 	%r93, %r93, %r14;
	setp.lt.u32 	%p36, %r93, %r19;
	@%p36 bra 	$L__BB10_5;
$L__BB10_16:
	ret;

}
	// .globl	_cupy_channelizer_32x32_complex128_complex128
.visible .entry _cupy_channelizer_32x32_complex128_complex128(
	.param .u32 _cupy_channelizer_32x32_complex128_complex128_param_0,
	.param .u32 _cupy_channelizer_32x32_complex128_complex128_param_1,
	.param .u32 _cupy_channelizer_32x32_complex128_complex128_param_2,
	.param .u64 .ptr .align 1 _cupy_channelizer_32x32_complex128_complex128_param_3,
	.param .u64 .ptr .align 1 _cupy_channelizer_32x32_complex128_complex128_param_4,
	.param .u64 .ptr .align 1 _cupy_channelizer_32x32_complex128_complex128_param_5
)
.maxntid 1024
{
	.reg .pred 	%p<37>;
	.reg .b32 	%r<94>;
	.reg .b64 	%rd<16>;
	.reg .b64 	%fd<46>;
	// demoted variable
	.shared .align 16 .b8 _ZZ45_cupy_channelizer_32x32_complex128_complex128E3s_h[16384];
	// demoted variable
	.shared .align 16 .b8 _ZZ45_cupy_channelizer_32x32_complex128_complex128E5s_reg[16384];
	ld.param.u32 	%r15, [_cupy_channelizer_32x32_complex128_complex128_param_0];
	ld.param.u32 	%r16, [_cupy_channelizer_32x32_complex128_complex128_param_1];
	ld.param.u32 	%r17, [_cupy_channelizer_32x32_complex128_complex128_param_2];
	ld.param.u64 	%rd5, [_cupy_channelizer_32x32_complex128_complex128_param_3];
	ld.param.u64 	%rd3, [_cupy_channelizer_32x32_complex128_complex128_param_4];
	cvta.to.global.u64 	%rd1, %rd5;
	mov.u32 	%r1, %ctaid.x;
	mov.u32 	%r18, %ntid.x;
	mov.u32 	%r2, %tid.x;
	mad.lo.s32 	%r3, %r1, %r18, %r2;
	mov.u32 	%r4, %tid.y;
	setp.lt.u32 	%p3, %r3, %r15;
	setp.lt.u32 	%p4, %r4, %r16;
	and.pred  	%p1, %p3, %p4;
	not.pred 	%p5, %p1;
	@%p5 bra 	$L__BB11_2;
	cvta.to.global.u64 	%rd6, %rd3;
	mad.lo.s32 	%r24, %r15, %r4, %r3;
	mul.wide.u32 	%rd7, %r24, 16;
	add.s64 	%rd8, %rd6, %rd7;
	ld.global.nc.v2.f64 	{%fd6, %fd7}, [%rd8];
	neg.f64 	%fd8, %fd7;
	shl.b32 	%r25, %r2, 9;
	mov.u32 	%r26, _ZZ45_cupy_channelizer_32x32_complex128_complex128E3s_h;
	add.s32 	%r27, %r26, %r25;
	shl.b32 	%r28, %r4, 4;
	add.s32 	%r29, %r27, %r28;
	st.shared.v2.f64 	[%r29], {%fd6, %fd8};
	bra.uni 	$L__BB11_3;
$L__BB11_2:
	shl.b32 	%r19, %r2, 9;
	mov.u32 	%r20, _ZZ45_cupy_channelizer_32x32_complex128_complex128E3s_h;
	add.s32 	%r21, %r20, %r19;
	shl.b32 	%r22, %r4, 4;
	add.s32 	%r23, %r21, %r22;
	mov.f64 	%fd5, 0d0000000000000000;
	st.shared.v2.f64 	[%r23], {%fd5, %fd5};
$L__BB11_3:
	mov.u32 	%r93, %ctaid.y;
	setp.ge.u32 	%p6, %r93, %r17;
	@%p6 bra 	$L__BB11_16;
	sub.s32 	%r30, %r4, %r16;
	add.s32 	%r6, %r30, 1;
	not.b32 	%r31, %r3;
	add.s32 	%r7, %r15, %r31;
	shl.b32 	%r32, %r2, 9;
	mov.u32 	%r33, _ZZ45_cupy_channelizer_32x32_complex128_complex128E5s_reg;
	add.s32 	%r8, %r33, %r32;
	not.b32 	%r34, %r4;
	add.s32 	%r35, %r16, %r34;
	shl.b32 	%r36, %r35, 4;
	add.s32 	%r9, %r8, %r36;
	mad.lo.s32 	%r37, %r15, %r4, %r7;
	mul.wide.u32 	%rd9, %r37, 16;
	add.s64 	%rd2, %rd1, %rd9;
	shl.b32 	%r38, %r1, 5;
	add.s32 	%r10, %r38, %r4;
	setp.lt.u32 	%p7, %r10, %r15;
	shl.b32 	%r39, %r4, 9;
	mov.u32 	%r40, _ZZ45_cupy_channelizer_32x32_complex128_complex128E3s_h;
	add.s32 	%r41, %r40, %r39;
	shl.b32 	%r42, %r2, 4;
	add.s32 	%r11, %r41, %r42;
	add.s32 	%r43, %r33, %r39;
	add.s32 	%r12, %r43, %r42;
	setp.eq.s32 	%p8, %r2, 0;
	and.pred  	%p2, %p8, %p7;
	not.pred 	%p35, %p2;
$L__BB11_5:
	setp.lt.u32 	%p9, %r93, %r16;
	@%p9 bra 	$L__BB11_8;
	@%p5 bra 	$L__BB11_11;
	add.s32 	%r44, %r6, %r93;
	mad.lo.s32 	%r45, %r44, %r15, %r7;
	mul.wide.u32 	%rd10, %r45, 16;
	add.s64 	%rd11, %rd1, %rd10;
	ld.global.nc.v2.f64 	{%fd9, %fd10}, [%rd11];
	neg.f64 	%fd11, %fd10;
	st.shared.v2.f64 	[%r9], {%fd9, %fd11};
	bra.uni 	$L__BB11_11;
$L__BB11_8:
	setp.ge.u32 	%p11, %r3, %r15;
	setp.lt.u32 	%p12, %r93, %r4;
	or.pred  	%p13, %p11, %p12;
	@%p13 bra 	$L__BB11_10;
	ld.global.nc.v2.f64 	{%fd13, %fd14}, [%rd2];
	neg.f64 	%fd15, %fd14;
	sub.s32 	%r48, %r93, %r4;
	shl.b32 	%r49, %r48, 4;
	add.s32 	%r50, %r8, %r49;
	st.shared.v2.f64 	[%r50], {%fd13, %fd15};
	bra.uni 	$L__BB11_11;
$L__BB11_10:
	shl.b32 	%r46, %r4, 4;
	add.s32 	%r47, %r8, %r46;
	mov.f64 	%fd12, 0d0000000000000000;
	st.shared.v2.f64 	[%r47], {%fd12, %fd12};
$L__BB11_11:
	setp.ge.u32 	%p14, %r10, %r15;
	bar.sync 	0;
	mov.f64 	%fd44, 0d0000000000000000;
	mov.f64 	%fd45, %fd44;
	@%p14 bra 	$L__BB11_13;
	ld.shared.v2.f64 	{%fd37, %fd38}, [%r11];
	ld.shared.v2.f64 	{%fd39, %fd40}, [%r12];
	mul.f64 	%fd41, %fd37, %fd39;
	mul.f64 	%fd42, %fd38, %fd40;
	sub.f64 	%fd17, %fd41, %fd42;
	mul.f64 	%fd43, %fd38, %fd39;
	fma.rn.f64 	%fd27, %fd40, %fd37, %fd43;
	// begin inline asm
	mov.b64 {%r51,%r52}, %fd17;
	// end inline asm
	shfl.sync.bfly.b32	%r54|%p15, %r52, 16, 31, -1;
	shfl.sync.bfly.b32	%r53|%p16, %r51, 16, 31, -1;
	// begin inline asm
	mov.b64 %fd18, {%r53,%r54};
	// end inline asm
	add.f64 	%fd19, %fd17, %fd18;
	// begin inline asm
	mov.b64 {%r55,%r56}, %fd19;
	// end inline asm
	shfl.sync.bfly.b32	%r58|%p17, %r56, 8, 31, -1;
	shfl.sync.bfly.b32	%r57|%p18, %r55, 8, 31, -1;
	// begin inline asm
	mov.b64 %fd20, {%r57,%r58};
	// end inline asm
	add.f64 	%fd21, %fd19, %fd20;
	// begin inline asm
	mov.b64 {%r59,%r60}, %fd21;
	// end inline asm
	shfl.sync.bfly.b32	%r62|%p19, %r60, 4, 31, -1;
	shfl.sync.bfly.b32	%r61|%p20, %r59, 4, 31, -1;
	// begin inline asm
	mov.b64 %fd22, {%r61,%r62};
	// end inline asm
	add.f64 	%fd23, %fd21, %fd22;
	// begin inline asm
	mov.b64 {%r63,%r64}, %fd23;
	// end inline asm
	shfl.sync.bfly.b32	%r66|%p21, %r64, 2, 31, -1;
	shfl.sync.bfly.b32	%r65|%p22, %r63, 2, 31, -1;
	// begin inline asm
	mov.b64 %fd24, {%r65,%r66};
	// end inline asm
	add.f64 	%fd25, %fd23, %fd24;
	// begin inline asm
	mov.b64 {%r67,%r68}, %fd25;
	// end inline asm
	shfl.sync.bfly.b32	%r70|%p23, %r68, 1, 31, -1;
	shfl.sync.bfly.b32	%r69|%p24, %r67, 1, 31, -1;
	// begin inline asm
	mov.b64 %fd26, {%r69,%r70};
	// end inline asm
	add.f64 	%fd44, %fd25, %fd26;
	// begin inline asm
	mov.b64 {%r71,%r72}, %fd27;
	// end inline asm
	shfl.sync.bfly.b32	%r74|%p25, %r72, 16, 31, -1;
	shfl.sync.bfly.b32	%r73|%p26, %r71, 16, 31, -1;
	// begin inline asm
	mov.b64 %fd28, {%r73,%r74};
	// end inline asm
	add.f64 	%fd29, %fd27, %fd28;
	// begin inline asm
	mov.b64 {%r75,%r76}, %fd29;
	// end inline asm
	shfl.sync.bfly.b32	%r78|%p27, %r76, 8, 31, -1;
	shfl.sync.bfly.b32	%r77|%p28, %r75, 8, 31, -1;
	// begin inline asm
	mov.b64 %fd30, {%r77,%r78};
	// end inline asm
	add.f64 	%fd31, %fd29, %fd30;
	// begin inline asm
	mov.b64 {%r79,%r80}, %fd31;
	// end inline asm
	shfl.sync.bfly.b32	%r82|%p29, %r80, 4, 31, -1;
	shfl.sync.bfly.b32	%r81|%p30, %r79, 4, 31, -1;
	// begin inline asm
	mov.b64 %fd32, {%r81,%r82};
	// end inline asm
	add.f64 	%fd33, %fd31, %fd32;
	// begin inline asm
	mov.b64 {%r83,%r84}, %fd33;
	// end inline asm
	shfl.sync.bfly.b32	%r86|%p31, %r84, 2, 31, -1;
	shfl.sync.bfly.b32	%r85|%p32, %r83, 2, 31, -1;
	// begin inline asm
	mov.b64 %fd34, {%r85,%r86};
	// end inline asm
	add.f64 	%fd35, %fd33, %fd34;
	// begin inline asm
	mov.b64 {%r87,%r88}, %fd35;
	// end inline asm
	shfl.sync.bfly.b32	%r90|%p33, %r88, 1, 31, -1;
	shfl.sync.bfly.b32	%r89|%p34, %r87, 1, 31, -1;
	// begin inline asm
	mov.b64 %fd36, {%r89,%r90};
	// end inline asm
	add.f64 	%fd45, %fd35, %fd36;
$L__BB11_13:
	@%p35 bra 	$L__BB11_15;
	ld.param.u64 	%rd15, [_cupy_channelizer_32x32_complex128_complex128_param_5];
	mad.lo.s32 	%r91, %r93, %r15, %r10;
	cvta.to.global.u64 	%rd12, %rd15;
	mul.wide.u32 	%rd13, %r91, 16;
	add.s64 	%rd14, %rd12, %rd13;
	st.global.v2.f64 	[%rd14], {%fd44, %fd45};
$L__BB11_15:
	mov.u32 	%r92, %ntid.y;
	add.s32 	%r93, %r93, %r92;
	setp.lt.u32 	%p36, %r93, %r17;
	@%p36 bra 	$L__BB11_5;
$L__BB11_16:
	ret;

}


// ===== COMPILED SASS (sm_100) =====

	.target	sm_100

	.elftype	@"ET_EXEC"


//--------------------- .note.nv.tkinfo           --------------------------
	.section	.note.nv.tkinfo,"",@"SHT_NOTE"
	.sectionflags	@"SHF_NOTE_NV_TKINFO"
	.tkinfo
        /*0018*/ 	.word	0x00000002
        /*0030*/ 	.string	""
        /*0030*/ 	.string	"ptxas"
        /*0030*/ 	.string	"Cuda compilation tools, release 13.0, V13.0.88"
        /*0030*/ 	.string	"Build cuda_13.0.r13.0/compiler.36424714_0"
        /*0030*/ 	.string	"-arch sm_100 -m 64 "



//--------------------- .note.nv.cuinfo           --------------------------
	.section	.note.nv.cuinfo,"",@"SHT_NOTE"
	.sectionflags	@"SHF_NOTE_NV_CUINFO"
        /*0018*/ 	.short	0x0002
        /*001a*/ 	.short	0x0064
        /*001c*/ 	.short	0x0082
	.zero		2


//--------------------- .nv.info                  --------------------------
	.section	.nv.info,"",@"SHT_CUDA_INFO"
	.align	4


	//----- nvinfo : EIATTR_REGCOUNT
	.align		4
        /*0000*/ 	.byte	0x04, 0x2f
        /*0002*/ 	.short	(.L_29 - .L_28)
	.align		4
.L_28:
        /*0004*/ 	.word	index@(_cupy_channelizer_8x8_float32_complex64)
        /*0008*/ 	.word	0x0000001f


	//----- nvinfo : EIATTR_FRAME_SIZE
	.align		4
.L_29:
        /*000c*/ 	.byte	0x04, 0x11
        /*000e*/ 	.short	(.L_31 - .L_30)
	.align		4
.L_30:
        /*0010*/ 	.word	index@(_cupy_channelizer_8x8_float32_complex64)
        /*0014*/ 	.word	0x00000000


	//----- nvinfo : EIATTR_REGCOUNT
	.align		4
.L_31:
        /*0018*/ 	.byte	0x04, 0x2f
        /*001a*/ 	.short	(.L_33 - .L_32)
	.align		4
.L_32:
        /*001c*/ 	.word	index@(_cupy_channelizer_8x8_complex64_complex64)
        /*0020*/ 	.word	0x0000001f


	//----- nvinfo : EIATTR_FRAME_SIZE
	.align		4
.L_33:
        /*0024*/ 	.byte	0x04, 0x11
        /*0026*/ 	.short	(.L_35 - .L_34)
	.align		4
.L_34:
        /*0028*/ 	.word	index@(_cupy_channelizer_8x8_complex64_complex64)
        /*002c*/ 	.word	0x00000000


	//----- nvinfo : EIATTR_REGCOUNT
	.align		4
.L_35:
        /*0030*/ 	.byte	0x04, 0x2f
        /*0032*/ 	.short	(.L_37 - .L_36)
	.align		4
.L_36:
        /*0034*/ 	.word	index@(_cupy_channelizer_8x8_float64_complex128)
        /*0038*/ 	.word	0x00000020


	//----- nvinfo : EIATTR_FRAME_SIZE
	.align		4
.L_37:
        /*003c*/ 	.byte	0x04, 0x11
        /*003e*/ 	.short	(.L_39 - .L_38)
	.align		4
.L_38:
        /*0040*/ 	.word	index@(_cupy_channelizer_8x8_float64_complex128)
        /*0044*/ 	.word	0x00000000


	//----- nvinfo : EIATTR_REGCOUNT
	.align		4
.L_39:
        /*0048*/ 	.byte	0x04, 0x2f
        /*004a*/ 	.short	(.L_41 - .L_40)
	.align		4
.L_40:
        /*004c*/ 	.word	index@(_cupy_channelizer_8x8_complex128_complex128)
        /*0050*/ 	.word	0x00000020


	//----- nvinfo : EIATTR_FRAME_SIZE
	.align		4
.L_41:
        /*0054*/ 	.byte	0x04, 0x11
        /*0056*/ 	.short	(.L_43 - .L_42)
	.align		4
.L_42:
        /*0058*/ 	.word	index@(_cupy_channelizer_8x8_complex128_complex128)
        /*005c*/ 	.word	0x00000000


	//----- nvinfo : EIATTR_REGCOUNT
	.align		4
.L_43:
        /*0060*/ 	.byte	0x04, 0x2f
        /*0062*/ 	.short	(.L_45 - .L_44)
	.align		4
.L_44:
        /*0064*/ 	.word	index@(_cupy_channelizer_16x16_float32_complex64)
        /*0068*/ 	.word	0x0000001f


	//----- nvinfo : EIATTR_FRAME_SIZE
	.align		4
.L_45:
        /*006c*/ 	.byte	0x04, 0x11
        /*006e*/ 	.short	(.L_47 - .L_46)
	.align		4
.L_46:
        /*0070*/ 	.word	index@(_cupy_channelizer_16x16_float32_complex64)
        /*0074*/ 	.word	0x00000000


	//----- nvinfo : EIATTR_REGCOUNT
	.align		4
.L_47:
        /*0078*/ 	.byte	0x04, 0x2f
        /*007a*/ 	.short	(.L_49 - .L_48)
	.align		4
.L_48:
        /*007c*/ 	.word	index@(_cupy_channelizer_16x16_complex64_complex64)
        /*0080*/ 	.word	0x0000001f


	//----- nvinfo : EIATTR_FRAME_SIZE
	.align		4
.L_49:
        /*0084*/ 	.byte	0x04, 0x11
        /*0086*/ 	.short	(.L_51 - .L_50)
	.align		4
.L_50:
        /*0088*/ 	.word	index@(_cupy_channelizer_16x16_complex64_complex64)
        /*008c*/ 	.word	0x00000000


	//----- nvinfo : EIATTR_REGCOUNT
	.align		4
.L_51:
        /*0090*/ 	.byte	0x04, 0x2f
        /*0092*/ 	.short	(.L_53 - .L_52)
	.align		4
.L_52:
        /*0094*/ 	.word	index@(_cupy_channelizer_16x16_float64_complex128)
        /*0098*/ 	.word	0x00000020


	//----- nvinfo : EIATTR_FRAME_SIZE
	.align		4
.L_53:
        /*009c*/ 	.byte	0x04, 0x11
        /*009e*/ 	.short	(.L_55 - .L_54)
	.align		4
.L_54:
        /*00a0*/ 	.word	index@(_cupy_channelizer_16x16_float64_complex128)
        /*00a4*/ 	.word	0x00000000


	//----- nvinfo : EIATTR_REGCOUNT
	.align		4
.L_55:
        /*00a8*/ 	.byte	0x04, 0x2f
        /*00aa*/ 	.short	(.L_57 - .L_56)
	.align		4
.L_56:
        /*00ac*/ 	.word	index@(_cupy_channelizer_16x16_complex128_complex128)
        /*00b0*/ 	.word	0x00000020


	//----- nvinfo : EIATTR_FRAME_SIZE
	.align		4
.L_57:
        /*00b4*/ 	.byte	0x04, 0x11
        /*00b6*/ 	.short	(.L_59 - .L_58)
	.align		4
.L_58:
        /*00b8*/ 	.word	index@(_cupy_channelizer_16x16_complex128_complex128)
        /*00bc*/ 	.word	0x00000000


	//----- nvinfo : EIATTR_REGCOUNT
	.align		4
.L_59:
        /*00c0*/ 	.byte	0x04, 0x2f
        /*00c2*/ 	.short	(.L_61 - .L_60)
	.align		4
.L_60:
        /*00c4*/ 	.word	index@(_cupy_channelizer_32x32_float32_complex64)
        /*00c8*/ 	.word	0x00000020


	//----- nvinfo : EIATTR_FRAME_SIZE
	.align		4
.L_61:
        /*00cc*/ 	.byte	0x04, 0x11
        /*00ce*/ 	.short	(.L_63 - .L_62)
	.align		4
.L_62:
        /*00d0*/ 	.word	index@(_cupy_channelizer_32x32_float32_complex64)
        /*00d4*/ 	.word	0x00000000


	//----- nvinfo : EIATTR_REGCOUNT
	.align		4
.L_63:
        /*00d8*/ 	.byte	0x04, 0x2f
        /*00da*/ 	.short	(.L_65 - .L_64)
	.align		4
.L_64:
        /*00dc*/ 	.word	index@(_cupy_channelizer_32x32_complex64_complex64)
        /*00e0*/ 	.word	0x00000020


	//----- nvinfo : EIATTR_FRAME_SIZE
	.align		4
.L_65:
        /*00e4*/ 	.byte	0x04, 0x11
        /*00e6*/ 	.short	(.L_67 - .L_66)
	.align		4
.L_66:
        /*00e8*/ 	.word	index@(_cupy_channelizer_32x32_complex64_complex64)
        /*00ec*/ 	.word	0x00000000


	//----- nvinfo : EIATTR_REGCOUNT
	.align		4
.L_67:
        /*00f0*/ 	.byte	0x04, 0x2f
        /*00f2*/ 	.short	(.L_69 - .L_68)
	.align		4
.L_68:
        /*00f4*/ 	.word	index@(_cupy_channelizer_32x32_float64_complex128)
        /*00f8*/ 	.word	0x00000020


	//----- nvinfo : EIATTR_FRAME_SIZE
	.align		4
.L_69:
        /*00fc*/ 	.byte	0x04, 0x11
        /*00fe*/ 	.short	(.L_71 - .L_70)
	.align		4
.L_70:
        /*0100*/ 	.word	index@(_cupy_channelizer_32x32_float64_complex128)
        /*0104*/ 	.word	0x00000000


	//----- nvinfo : EIATTR_REGCOUNT
	.align		4
.L_71:
        /*0108*/ 	.byte	0x04, 0x2f
        /*010a*/ 	.short	(.L_73 - .L_72)
	.align		4
.L_72:
        /*010c*/ 	.word	index@(_cupy_channelizer_32x32_complex128_complex128)
        /*0110*/ 	.word	0x00000020


	//----- nvinfo : EIATTR_FRAME_SIZE
	.align		4
.L_73:
        /*0114*/ 	.byte	0x04, 0x11
        /*0116*/ 	.short	(.L_75 - .L_74)
	.align		4
.L_74:
        /*0118*/ 	.word	index@(_cupy_channelizer_32x32_complex128_complex128)
        /*011c*/ 	.word	0x00000000


	//----- nvinfo : EIATTR_MIN_STACK_SIZE
	.align		4
.L_75:
        /*0120*/ 	.byte	0x04, 0x12
        /*0122*/ 	.short	(.L_77 - .L_76)
	.align		4
.L_76:
        /*0124*/ 	.word	index@(_cupy_channelizer_32x32_complex128_complex128)
        /*0128*/ 	.word	0x00000000


	//----- nvinfo : EIATTR_MIN_STACK_SIZE
	.align		4
.L_77:
        /*012c*/ 	.byte	0x04, 0x12
        /*012e*/ 	.short	(.L_79 - .L_78)
	.align		4
.L_78:
        /*0130*/ 	.word	index@(_cupy_channelizer_32x32_float64_complex128)
        /*0134*/ 	.word	0x00000000


	//----- nvinfo : EIATTR_MIN_STACK_SIZE
	.align		4
.L_79:
        /*0138*/ 	.byte	0x04, 0x12
        /*013a*/ 	.short	(.L_81 - .L_80)
	.align		4
.L_80:
        /*013c*/ 	.word	index@(_cupy_channelizer_32x32_complex64_complex64)
        /*0140*/ 	.word	0x00000000


	//----- nvinfo : EIATTR_MIN_STACK_SIZE
	.align		4
.L_81:
        /*0144*/ 	.byte	0x04, 0x12
        /*0146*/ 	.short	(.L_83 - .L_82)
	.align		4
.L_82:
        /*0148*/ 	.word	index@(_cupy_channelizer_32x32_float32_complex64)
        /*014c*/ 	.word	0x00000000


	//----- nvinfo : EIATTR_MIN_STACK_SIZE
	.align		4
.L_83:
        /*0150*/ 	.byte	0x04, 0x12
        /*0152*/ 	.short	(.L_85 - .L_84)
	.align		4
.L_84:
        /*0154*/ 	.word	index@(_cupy_channelizer_16x16_complex128_complex128)
        /*0158*/ 	.word	0x00000000


	//----- nvinfo : EIATTR_MIN_STACK_SIZE
	.align		4
.L_85:
        /*015c*/ 	.byte	0x04, 0x12
        /*015e*/ 	.short	(.L_87 - .L_86)
	.align		4
.L_86:
        /*0160*/ 	.word	index@(_cupy_channelizer_16x16_float64_complex128)
        /*0164*/ 	.word	0x00000000


	//----- nvinfo : EIATTR_MIN_STACK_SIZE
	.align		4
.L_87:
        /*0168*/ 	.byte	0x04, 0x12
        /*016a*/ 	.short	(.L_89 - .L_88)
	.align		4
.L_88:
        /*016c*/ 	.word	index@(_cupy_channelizer_16x16_complex64_complex64)
        /*0170*/ 	.word	0x00000000


	//----- nvinfo : EIATTR_MIN_STACK_SIZE
	.align		4
.L_89:
        /*0174*/ 	.byte	0x04, 0x12
        /*0176*/ 	.short	(.L_91 - .L_90)
	.align		4
.L_90:
        /*0178*/ 	.word	index@(_cupy_channelizer_16x16_float32_complex64)
        /*017c*/ 	.word	0x00000000


	//----- nvinfo : EIATTR_MIN_STACK_SIZE
	.align		4
.L_91:
        /*0180*/ 	.byte	0x04, 0x12
        /*0182*/ 	.short	(.L_93 - .L_92)
	.align		4
.L_92:
        /*0184*/ 	.word	index@(_cupy_channelizer_8x8_complex128_complex128)
        /*0188*/ 	.word	0x00000000


	//----- nvinfo : EIATTR_MIN_STACK_SIZE
	.align		4
.L_93:
        /*018c*/ 	.byte	0x04, 0x12
        /*018e*/ 	.short	(.L_95 - .L_94)
	.align		4
.L_94:
        /*0190*/ 	.word	index@(_cupy_channelizer_8x8_float64_complex128)
        /*0194*/ 	.word	0x00000000


	//----- nvinfo : EIATTR_MIN_STACK_SIZE
	.align		4
.L_95:
        /*0198*/ 	.byte	0x04, 0x12
        /*019a*/ 	.short	(.L_97 - .L_96)
	.align		4
.L_96:
        /*019c*/ 	.word	index@(_cupy_channelizer_8x8_complex64_complex64)
        /*01a0*/ 	.word	0x00000000


	//----- nvinfo : EIATTR_MIN_STACK_SIZE
	.align		4
.L_97:
        /*01a4*/ 	.byte	0x04, 0x12
        /*01a6*/ 	.short	(.L_99 - .L_98)
	.align		4
.L_98:
        /*01a8*/ 	.word	index@(_cupy_channelizer_8x8_float32_complex64)
        /*01ac*/ 	.word	0x00000000
.L_99:


//--------------------- .nv.compat                --------------------------
	.section	.nv.compat,"",@"SHT_CUDA_COMPAT_INFO"
	.align	4
        /*0000*/ 	.byte	0x02, 0x09, 0x00, 0x00, 0x02, 0x02, 0x01, 0x00, 0x02, 0x05, 0x05, 0x00, 0x03, 0x07, 0x01, 0x01
        /*0010*/ 	.byte	0x02, 0x03, 0x00, 0x00, 0x02, 0x06, 0x01, 0x00, 0x04, 0x0b, 0x08, 0x00, 0x01, 0x00, 0x00, 0x00
        /*0020*/ 	.byte	0x00, 0x00, 0x00, 0x00


//--------------------- .nv.info._cupy_channelizer_32x32_complex128_complex128 --------------------------
	.section	.nv.info._cupy_channelizer_32x32_complex128_complex128,"",@"SHT_CUDA_INFO"
	.sectionflags	@""
	.align	4


	//----- nvinfo : EIATTR_CUDA_API_VERSION
	.align		4
        /*0000*/ 	.byte	0x04, 0x37
        /*0002*/ 	.short	(.L_101 - .L_100)
.L_100:
        /*0004*/ 	.word	0x00000082


	//----- nvinfo : EIATTR_KPARAM_INFO
	.align		4
.L_101:
        /*0008*/ 	.byte	0x04, 0x17
        /*000a*/ 	.short	(.L_103 - .L_102)
.L_102:
        /*000c*/ 	.word	0x00000000
        /*0010*/ 	.short	0x0005
        /*0012*/ 	.short	0x0020
        /*0014*/ 	.byte	0x00, 0xf5, 0x21, 0x00


	//----- nvinfo : EIATTR_KPARAM_INFO
	.align		4
.L_103:
        /*0018*/ 	.byte	0x04, 0x17
        /*001a*/ 	.short	(.L_105 - .L_104)
.L_104:
        /*001c*/ 	.word	0x00000000
        /*0020*/ 	.short	0x0004
        /*0022*/ 	.short	0x0018
        /*0024*/ 	.byte	0x00, 0xf5, 0x21, 0x00


	//----- nvinfo : EIATTR_KPARAM_INFO
	.align		4
.L_105:
        /*0028*/ 	.byte	0x04, 0x17
        /*002a*/ 	.short	(.L_107 - .L_106)
.L_106:
        /*002c*/ 	.word	0x00000000
        /*0030*/ 	.short	0x0003
        /*0032*/ 	.short	0x0010
        /*0034*/ 	.byte	0x00, 0xf5, 0x21, 0x00


	//----- nvinfo : EIATTR_KPARAM_INFO
	.align		4
.L_107:
        /*0038*/ 	.byte	0x04, 0x17
        /*003a*/ 	.short	(.L_109 - .L_108)
.L_108:
        /*003c*/ 	.word	0x00000000
        /*0040*/ 	.short	0x0002
        /*0042*/ 	.short	0x0008
        /*0044*/ 	.byte	0x00, 0xf0, 0x11, 0x00


	//----- nvinfo : EIATTR_KPARAM_INFO
	.align		4
.L_109:
        /*0048*/ 	.byte	0x04, 0x17
        /*004a*/ 	.short	(.L_111 - .L_110)
.L_110:
        /*004c*/ 	.word	0x00000000
        /*0050*/ 	.short	0x0001
        /*0052*/ 	.short	0x0004
        /*0054*/ 	.byte	0x00, 0xf0, 0x11, 0x00


	//----- nvinfo : EIATTR_KPARAM_INFO
	.align		4
.L_111:
        /*0058*/ 	.byte	0x04, 0x17
        /*005a*/ 	.short	(.L_113 - .L_112)
.L_112:
        /*005c*/ 	.word	0x00000000
        /*0060*/ 	.short	0x0000
        /*0062*/ 	.short	0x0000
        /*0064*/ 	.byte	0x00, 0xf0, 0x11, 0x00


	//----- nvinfo : EIATTR_SPARSE_MMA_MASK
	.align		4
.L_113:
        /*0068*/ 	.byte	0x03, 0x50
        /*006a*/ 	.short	0x0000


	//----- nvinfo : EIATTR_MAXREG_COUNT
	.align		4
        /*006c*/ 	.byte	0x03, 0x1b
        /*006e*/ 	.short	0x0040


	//----- nvinfo : EIATTR_NUM_BARRIERS
	.align		4
        /*0070*/ 	.byte	0x02, 0x4c
        /*0072*/ 	.byte	0x01
	.zero		1


	//----- nvinfo : EIATTR_MERCURY_ISA_VERSION
	.align		4
        /*0074*/ 	.byte	0x03, 0x5f
        /*0076*/ 	.short	0x0101


	//----- nvinfo : EIATTR_COOP_GROUP_MASK_REGIDS
	.align		4
        /*0078*/ 	.byte	0x04, 0x29
        /*007a*/ 	.short	(.L_115 - .L_114)


	//   ....[0]....
.L_114:
        /*007c*/ 	.word	0xffffffff


	//   ....[1]....
        /*0080*/ 	.word	0xffffffff


	//   ....[2]....
        /*0084*/ 	.word	0xffffffff


	//   ....[3]....
        /*0088*/ 	.word	0xffffffff


	//   ....[4]....
        /*008c*/ 	.word	0xffffffff


	//   ....[5]....
        /*0090*/ 	.word	0xffffffff


	//   ....[6]....
        /*0094*/ 	.word	0xffffffff


	//   ....[7]....
        /*0098*/ 	.word	0xffffffff


	//   ....[8]....
        /*009c*/ 	.word	0xffffffff


	//   ....[9]....
        /*00a0*/ 	.word	0xffffffff


	//   ....[10]....
        /*00a4*/ 	.word	0xffffffff


	//   ....[11]....
        /*00a8*/ 	.word	0xffffffff


	//   ....[12]....
        /*00ac*/ 	.word	0xffffffff


	//   ....[13]....
        /*00b0*/ 	.word	0xffffffff


	//   ....[14]....
        /*00b4*/ 	.word	0xffffffff


	//   ....[15]....
        /*00b8*/ 	.word	0xffffffff


	//   ....[16]....
        /*00bc*/ 	.word	0xffffffff


	//   ....[17]....
        /*00c0*/ 	.word	0xffffffff


	//   ....[18]....
        /*00c4*/ 	.word	0xffffffff


	//   ....[19]....
        /*00c8*/ 	.word	0xffffffff


	//   ....[20]....
        /*00cc*/ 	.word	0x05000012


	//   ....[21]....
        /*00d0*/ 	.word	0x05000012


	//   ....[22]....
        /*00d4*/ 	.word	0x05000012


	//   ....[23]....
        /*00d8*/ 	.word	0x05000012


	//   ....[24]....
        /*00dc*/ 	.word	0x05000012


	//   ....[25]....
        /*00e0*/ 	.word	0x05000012


	//   ....[26]....
        /*00e4*/ 	.word	0x05000012


	//   ....[27]....
        /*00e8*/ 	.word	0x05000012


	//   ....[28]....
        /*00ec*/ 	.word	0x05000012


	//   ....[29]....
        /*00f0*/ 	.word	0x05000012


	//   ....[30]....
        /*00f4*/ 	.word	0x05000012


	//   ....[31]....
        /*00f8*/ 	.word	0x05000012


	//   ....[32]....
        /*00fc*/ 	.word	0x05000012


	//   ....[33]....
        /*0100*/ 	.word	0x05000012


	//   ....[34]....
        /*0104*/ 	.word	0x05000012


	//   ....[35]....
        /*0108*/ 	.word	0x05000012


	//   ....[36]....
        /*010c*/ 	.word	0x05000012


	//   ....[37]....
        /*0110*/ 	.word	0x05000012


	//   ....[38]....
        /*0114*/ 	.word	0x05000012


	//   ....[39]....
        /*0118*/ 	.word	0x05000012


	//----- nvinfo : EIATTR_COOP_GROUP_INSTR_OFFSETS
	.align		4
.L_115:
        /*011c*/ 	.byte	0x04, 0x28
        /*011e*/ 	.short	(.L_117 - .L_116)


	//   ....[0]....
.L_116:
        /*0120*/ 	.word	0x000005e0


	//   ....[1]....
        /*0124*/ 	.word	0x000005f0


	//   ....[2]....
        /*0128*/ 	.word	0x00000600


	//   ....[3]....
        /*012c*/ 	.word	0x00000610


	//   ....[4]....
        /*0130*/ 	.word	0x00000630


	//   ....[5]....
        /*0134*/ 	.word	0x00000650


	//   ....[6]....
        /*0138*/ 	.word	0x00000660


	//   ....[7]....
        /*013c*/ 	.word	0x00000670


	//   ....[8]....
        /*0140*/ 	.word	0x00000690


	//   ....[9]....
        /*0144*/ 	.word	0x000006b0


	//   ....[10]....
        /*0148*/ 	.word	0x000006c0


	//   ....[11]....
        /*014c*/ 	.word	0x000006d0


	//   ....[12]....
        /*0150*/ 	.word	0x00000710


	//   ....[13]....
        /*0154*/ 	.word	0x00000720


	//   ....[14]....
        /*0158*/ 	.word	0x00000730


	//   ....[15]....
        /*015c*/ 	.word	0x00000740


	//   ....[16]....
        /*0160*/ 	.word	0x00000760


	//   ....[17]....
        /*0164*/ 	.word	0x00000780


	//   ....[18]....
        /*0168*/ 	.word	0x00000790


	//   ....[19]....
        /*016c*/ 	.word	0x000007a0


	//   ....[20]....
        /*0170*/ 	.word	0x000008e0


	//   ....[21]....
        /*0174*/ 	.word	0x00000930


	//   ....[22]....
        /*0178*/ 	.word	0x000009a0


	//   ....[23]....
        /*017c*/ 	.word	0x000009f0


	//   ....[24]....
        /*0180*/ 	.word	0x00000a60


	//   ....[25]....
        /*0184*/ 	.word	0x00000ab0


	//   ....[26]....
        /*0188*/ 	.word	0x00000b30


	//   ....[27]....
        /*018c*/ 	.word	0x00000b80


	//   ....[28]....
        /*0190*/ 	.word	0x00000bf0


	//   ....[29]....
        /*0194*/ 	.word	0x00000c40


	//   ....[30]....
        /*0198*/ 	.word	0x00000ca0


	//   ....[31]....
        /*019c*/ 	.word	0x00000d00


	//   ....[32]....
        /*01a0*/ 	.word	0x00000d70


	//   ....[33]....
        /*01a4*/ 	.word	0x00000dc0


	//   ....[34]....
        /*01a8*/ 	.word	0x00000e30


	//   ....[35]....
        /*01ac*/ 	.word	0x00000e80


	//   ....[36]....
        /*01b0*/ 	.word	0x00000ef0


	//   ....[37]....
        /*01b4*/ 	.word	0x00000f40


	//   ....[38]....
        /*01b8*/ 	.word	0x00000fb0


	//   ....[39]....
        /*01bc*/ 	.word	0x00001000


	//----- nvinfo : EIATTR_VRC_CTA_INIT_COUNT
	.align		4
.L_117:
        /*01c0*/ 	.byte	0x02, 0x4a
	.zero		1
	.zero		1


	//----- nvinfo : EIATTR_EXIT_INSTR_OFFSETS
	.align		4
        /*01c4*/ 	.byte	0x04, 0x1c
        /*01c6*/ 	.short	(.L_119 - .L_118)


	//   ....[0]....
.L_118:
        /*01c8*/ 	.word	0x00000200


	//   ....[1]....
        /*01cc*/ 	.word	0x00000880


	//----- nvinfo : EIATTR_MAX_THREADS
	.align		4
.L_119:
        /*01d0*/ 	.byte	0x04, 0x05
        /*01d2*/ 	.short	(.L_121 - .L_120)
.L_120:
        /*01d4*/ 	.word	0x00000400
        /*01d8*/ 	.word	0x00000001
        /*01dc*/ 	.word	0x00000001


	//----- nvinfo : EIATTR_CRS_STACK_SIZE
	.align		4
.L_121:
        /*01e0*/ 	.byte	0x04, 0x1e
        /*01e2*/ 	.short	(.L_123 - .L_122)
.L_122:
        /*01e4*/ 	.word	0x00000000


	//----- nvinfo : EIATTR_CBANK_PARAM_SIZE
	.align		4
.L_123:
        /*01e8*/ 	.byte	0x03, 0x19
        /*01ea*/ 	.short	0x0028


	//----- nvinfo : EIATTR_PARAM_CBANK
	.align		4
        /*01ec*/ 	.byte	0x04, 0x0a
        /*01ee*/ 	.short	(.L_125 - .L_124)
	.align		4
.L_124:
        /*01f0*/ 	.word	index@(.nv.constant0._cupy_channelizer_32x32_complex128_complex128)
        /*01f4*/ 	.short	0x0380
        /*01f6*/ 	.short	0x0028


	//----- nvinfo : EIATTR_SW_WAR
	.align		4
.L_125:
        /*01f8*/ 	.byte	0x04, 0x36
        /*01fa*/ 	.short	(.L_127 - .L_126)
.L_126:
        /*01fc*/ 	.word	0x00000008
.L_127:


//--------------------- .nv.info._cupy_channelizer_32x32_float64_complex128 --------------------------
	.section	.nv.info._cupy_channelizer_32x32_float64_complex128,"",@"SHT_CUDA_INFO"
	.sectionflags	@""
	.align	4


	//----- nvinfo : EIATTR_CUDA_API_VERSION
	.align		4
        /*0000*/ 	.byte	0x04, 0x37
        /*0002*/ 	.short	(.L_129 - .L_128)
.L_128:
        /*0004*/ 	.word	0x00000082


	//----- nvinfo : EIATTR_KPARAM_INFO
	.align		4
.L_129:
        /*0008*/ 	.byte	0x04, 0x17
        /*000a*/ 	.short	(.L_131 - .L_130)
.L_130:
        /*000c*/ 	.word	0x00000000
        /*0010*/ 	.short	0x0005
        /*0012*/ 	.short	0x0020
        /*0014*/ 	.byte	0x00, 0xf5, 0x21, 0x00


	//----- nvinfo : EIATTR_KPARAM_INFO
	.align		4
.L_131:
        /*0018*/ 	.byte	0x04, 0x17
        /*001a*/ 	.short	(.L_133 - .L_132)
.L_132:
        /*001c*/ 	.word	0x00000000
        /*0020*/ 	.short	0x0004
        /*0022*/ 	.short	0x0018
        /*0024*/ 	.byte	0x00, 0xf5, 0x21, 0x00


	//----- nvinfo : EIATTR_KPARAM_INFO
	.align		4
.L_133:
        /*0028*/ 	.byte	0x04, 0x17
        /*002a*/ 	.short	(.L_135 - .L_134)
.L_134:
        /*002c*/ 	.word	0x00000000
        /*0030*/ 	.short	0x0003
        /*0032*/ 	.short	0x0010
        /*0034*/ 	.byte	0x00, 0xf5, 0x21, 0x00


	//----- nvinfo : EIATTR_KPARAM_INFO
	.align		4
.L_135:
        /*0038*/ 	.byte	0x04, 0x17
        /*003a*/ 	.short	(.L_137 - .L_136)
.L_136:
        /*003c*/ 	.word	0x00000000
        /*0040*/ 	.short	0x0002
        /*0042*/ 	.short	0x0008
        /*0044*/ 	.byte	0x00, 0xf0, 0x11, 0x00


	//----- nvinfo : EIATTR_KPARAM_INFO
	.align		4
.L_137:
        /*0048*/ 	.byte	0x04, 0x17
        /*004a*/ 	.short	(.L_139 - .L_138)
.L_138:
        /*004c*/ 	.word	0x00000000
        /*0050*/ 	.short	0x0001
        /*0052*/ 	.short	0x0004
        /*0054*/ 	.byte	0x00, 0xf0, 0x11, 0x00


	//----- nvinfo : EIATTR_KPARAM_INFO
	.align		4
.L_139:
        /*0058*/ 	.byte	0x04, 0x17
        /*005a*/ 	.short	(.L_141 - .L_140)
.L_140:
        /*005c*/ 	.word	0x00000000
        /*0060*/ 	.short	0x0000
        /*0062*/ 	.short	0x0000
        /*0064*/ 	.byte	0x00, 0xf0, 0x11, 0x00


	//----- nvinfo : EIATTR_SPARSE_MMA_MASK
	.align		4
.L_141:
        /*0068*/ 	.byte	0x03, 0x50
        /*006a*/ 	.short	0x0000


	//----- nvinfo : EIATTR_MAXREG_COUNT
	.align		4
        /*006c*/ 	.byte	0x03, 0x1b
        /*006e*/ 	.short	0x0040


	//----- nvinfo : EIATTR_NUM_BARRIERS
	.align		4
        /*0070*/ 	.byte	0x02, 0x4c
        /*0072*/ 	.byte	0x01
	.zero		1


	//----- nvinfo : EIATTR_MERCURY_ISA_VERSION
	.align		4
        /*0074*/ 	.byte	0x03, 0x5f
        /*0076*/ 	.short	0x0101


	//----- nvinfo : EIATTR_COOP_GROUP_MASK_REGIDS
	.align		4
        /*0078*/ 	.byte	0x04, 0x29
        /*007a*/ 	.short	(.L_143 - .L_142)


	//   ....[0]....
.L_142:
        /*007c*/ 	.word	0xffffffff


	//   ....[1]....
        /*0080*/ 	.word	0xffffffff


	//   ....[2]....
        /*0084*/ 	.word	0xffffffff


	//   ....[3]....
        /*0088*/ 	.word	0xffffffff


	//   ....[4]....
        /*008c*/ 	.word	0xffffffff


	//   ....[5]....
        /*0090*/ 	.word	0xffffffff


	//   ....[6]....
        /*0094*/ 	.word	0xffffffff


	//   ....[7]....
        /*0098*/ 	.word	0xffffffff


	//   ....[8]....
        /*009c*/ 	.word	0xffffffff


	//   ....[9]....
        /*00a0*/ 	.word	0xffffffff


	//   ....[10]....
        /*00a4*/ 	.word	0xffffffff


	//   ....[11]....
        /*00a8*/ 	.word	0xffffffff


	//   ....[12]....
        /*00ac*/ 	.word	0xffffffff


	//   ....[13]....
        /*00b0*/ 	.word	0xffffffff


	//   ....[14]....
        /*00b4*/ 	.word	0xffffffff


	//   ....[15]....
        /*00b8*/ 	.word	0xffffffff


	//   ....[16]....
        /*00bc*/ 	.word	0xffffffff


	//   ....[17]....
        /*00c0*/ 	.word	0xffffffff


	//   ....[18]....
        /*00c4*/ 	.word	0x05000018


	//   ....[19]....
        /*00c8*/ 	.word	0x05000018


	//   ....[20]....
        /*00cc*/ 	.word	0x05000018


	//   ....[21]....
        /*00d0*/ 	.word	0x05000018


	//   ....[22]....
        /*00d4*/ 	.word	0x05000018


	//   ....[23]....
        /*00d8*/ 	.word	0x05000018


	//   ....[24]....
        /*00dc*/ 	.word	0x05000018


	//   ....[25]....
        /*00e0*/ 	.word	0x05000018


	//   ....[26]....
        /*00e4*/ 	.word	0x05000018


	//   ....[27]....
        /*00e8*/ 	.word	0x05000018


	//   ....[28]....
        /*00ec*/ 	.word	0x05000018


	//   ....[29]....
        /*00f0*/ 	.word	0x05000018


	//   ....[30]....
        /*00f4*/ 	.word	0x05000018


	//   ....[31]....
        /*00f8*/ 	.word	0x05000018


	//   ....[32]....
        /*00fc*/ 	.word	0x05000018


	//   ....[33]....
        /*0100*/ 	.word	0x05000018


	//   ....[34]....
        /*0104*/ 	.word	0x05000018


	//   ....[35]....
        /*0108*/ 	.word	0x05000018


	//   ....[36]....
        /*010c*/ 	.word	0x05000018


	//   ....[37]....
        /*0110*/ 	.word	0x05000018


	//----- nvinfo : EIATTR_COOP_GROUP_INSTR_OFFSETS
	.align		4
.L_143:
        /*0114*/ 	.byte	0x04, 0x28
        /*0116*/ 	.short	(.L_145 - .L_144)


	//   ....[0]....
.L_144:
        /*0118*/ 	.word	0x00000590


	//   ....[1]....
        /*011c*/ 	.word	0x000005b0


	//   ....[2]....
        /*0120*/ 	.word	0x000005d0


	//   ....[3]....
        /*0124*/ 	.word	0x000005e0


	//   ....[4]....
        /*0128*/ 	.word	0x00000600


	//   ....[5]....
        /*012c*/ 	.word	0x00000610


	//   ....[6]....
        /*0130*/ 	.word	0x00000630


	//   ....[7]....
        /*0134*/ 	.word	0x00000640


	//   ....[8]....
        /*0138*/ 	.word	0x00000660


	//   ....[9]....
        /*013c*/ 	.word	0x00000670


	//   ....[10]....
        /*0140*/ 	.word	0x00000690


	//   ....[11]....
        /*0144*/ 	.word	0x000006a0


	//   ....[12]....
        /*0148*/ 	.word	0x000006c0


	//   ....[13]....
        /*014c*/ 	.word	0x000006d0


	//   ....[14]....
        /*0150*/ 	.word	0x000006f0


	//   ....[15]....
        /*0154*/ 	.word	0x00000700


	//   ....[16]....
        /*0158*/ 	.word	0x00000720


	//   ....[17]....
        /*015c*/ 	.word	0x00000730


	//   ....[18]....
        /*0160*/ 	.word	0x00000850


	//   ....[19]....
        /*0164*/ 	.word	0x000008b0


	//   ....[20]....
        /*0168*/ 	.word	0x00000930


	//   ....[21]....
        /*016c*/ 	.word	0x00000990


	//   ....[22]....
        /*0170*/ 	.word	0x00000a10


	//   ....[23]....
        /*0174*/ 	.word	0x00000a70


	//   ....[24]....
        /*0178*/ 	.word	0x00000af0


	//   ....[25]....
        /*017c*/ 	.word	0x00000b50


	//   ....[26]....
        /*0180*/ 	.word	0x00000bd0


	//   ....[27]....
        /*0184*/ 	.word	0x00000c30


	//   ....[28]....
        /*0188*/ 	.word	0x00000cb0


	//   ....[29]....
        /*018c*/ 	.word	0x00000d00


	//   ....[30]....
        /*0190*/ 	.word	0x00000d80


	//   ....[31]....
        /*0194*/ 	.word	0x00000de0


	//   ....[32]....
        /*0198*/ 	.word	0x00000e60


	//   ....[33]....
        /*019c*/ 	.word	0x00000ec0


	//   ....[34]....
        /*01a0*/ 	.word	0x00000f40


	//   ....[35]....
        /*01a4*/ 	.word	0x00000fa0


	//   ....[36]....
        /*01a8*/ 	.word	0x00001020


	//   ....[37]....
        /*01ac*/ 	.word	0x00001080


	//----- nvinfo : EIATTR_VRC_CTA_INIT_COUNT
	.align		4
.L_145:
        /*01b0*/ 	.byte	0x02, 0x4a
	.zero		1
	.zero		1


	//----- nvinfo : EIATTR_EXIT_INSTR_OFFSETS
	.align		4
        /*01b4*/ 	.byte	0x04, 0x1c
        /*01b6*/ 	.short	(.L_147 - .L_146)


	//   ....[0]....
.L_146:
        /*01b8*/ 	.word	0x000001f0


	//   ....[1]....
        /*01bc*/ 	.word	0x000007f0


	//----- nvinfo : EIATTR_MAX_THREADS
	.align		4
.L_147:
        /*01c0*/ 	.byte	0x04, 0x05
        /*01c2*/ 	.short	(.L_149 - .L_148)
.L_148:
        /*01c4*/ 	.word	0x00000400
        /*01c8*/ 	.word	0x00000001
        /*01cc*/ 	.word	0x00000001


	//----- nvinfo : EIATTR_CRS_STACK_SIZE
	.align		4
.L_149:
        /*01d0*/ 	.byte	0x04, 0x1e
        /*01d2*/ 	.short	(.L_151 - .L_150)
.L_150:
        /*01d4*/ 	.word	0x00000000


	//----- nvinfo : EIATTR_CBANK_PARAM_SIZE
	.align		4
.L_151:
        /*01d8*/ 	.byte	0x03, 0x19
        /*01da*/ 	.short	0x0028


	//----- nvinfo : EIATTR_PARAM_CBANK
	.align		4
        /*01dc*/ 	.byte	0x04, 0x0a
        /*01de*/ 	.short	(.L_153 - .L_152)
	.align		4
.L_152:
        /*01e0*/ 	.word	index@(.nv.constant0._cupy_channelizer_32x32_float64_complex128)
        /*01e4*/ 	.short	0x0380
        /*01e6*/ 	.short	0x0028


	//----- nvinfo : EIATTR_SW_WAR
	.align		4
.L_153:
        /*01e8*/ 	.byte	0x04, 0x36
        /*01ea*/ 	.short	(.L_155 - .L_154)
.L_154:
        /*01ec*/ 	.word	0x00000008
.L_155:


//--------------------- .nv.info._cupy_channelizer_32x32_complex64_complex64 --------------------------
	.section	.nv.info._cupy_channelizer_32x32_complex64_complex64,"",@"SHT_CUDA_INFO"
	.sectionflags	@""
	.align	4


	//----- nvinfo : EIATTR_CUDA_API_VERSION
	.align		4
        /*0000*/ 	.byte	0x04, 0x37
        /*0002*/ 	.short	(.L_157 - .L_156)
.L_156:
        /*0004*/ 	.word	0x00000082


	//----- nvinfo : EIATTR_KPARAM_INFO
	.align		4
.L_157:
        /*0008*/ 	.byte	0x04, 0x17
        /*000a*/ 	.short	(.L_159 - .L_158)
.L_158:
        /*000c*/ 	.word	0x00000000
        /*0010*/ 	.short	0x0005
        /*0012*/ 	.short	0x0020
        /*0014*/ 	.byte	0x00, 0xf5, 0x21, 0x00


	//----- nvinfo : EIATTR_KPARAM_INFO
	.align		4
.L_159:
        /*0018*/ 	.byte	0x04, 0x17
        /*001a*/ 	.short	(.L_161 - .L_160)
.L_160:
        /*001c*/ 	.word	0x00000000
        /*0020*/ 	.short	0x0004
        /*0022*/ 	.short	0x0018
        /*0024*/ 	.byte	0x00, 0xf5, 0x21, 0x00


	//----- nvinfo : EIATTR_KPARAM_INFO
	.align		4
.L_161:
        /*0028*/ 	.byte	0x04, 0x17
        /*002a*/ 	.short	(.L_163 - .L_162)
.L_162:
        /*002c*/ 	.word	0x00000000
        /*0030*/ 	.short	0x0003
        /*0032*/ 	.short	0x0010
        /*0034*/ 	.byte	0x00, 0xf5, 0x21, 0x00


	//----- nvinfo : EIATTR_KPARAM_INFO
	.align		4
.L_163:
        /*0038*/ 	.byte	0x04, 0x17
        /*003a*/ 	.short	(.L_165 - .L_164)
.L_164:
        /*003c*/ 	.word	0x00000000
        /*0040*/ 	.short	0x0002
        /*0042*/ 	.short	0x0008
        /*0044*/ 	.byte	0x00, 0xf0, 0x11, 0x00


	//----- nvinfo : EIATTR_KPARAM_INFO
	.align		4
.L_165:
        /*0048*/ 	.byte	0x04, 0x17
        /*004a*/ 	.short	(.L_167 - .L_166)
.L_166:
        /*004c*/ 	.word	0x00000000
        /*0050*/ 	.short	0x0001
        /*0052*/ 	.short	0x0004
        /*0054*/ 	.byte	0x00, 0xf0, 0x11, 0x00


	//----- nvinfo : EIATTR_KPARAM_INFO
	.align		4
.L_167:
        /*0058*/ 	.byte	0x04, 0x17
        /*005a*/ 	.short	(.L_169 - .L_168)
.L_168:
        /*005c*/ 	.word	0x00000000
        /*0060*/ 	.short	0x0000
        /*0062*/ 	.short	0x0000
        /*0064*/ 	.byte	0x00, 0xf0, 0x11, 0x00


	//----- nvinfo : EIATTR_SPARSE_MMA_MASK
	.align		4
.L_169:
        /*0068*/ 	.byte	0x03, 0x50
        /*006a*/ 	.short	0x0000


	//----- nvinfo : EIATTR_MAXREG_COUNT
	.align		4
        /*006c*/ 	.byte	0x03, 0x1b
        /*006e*/ 	.short	0x0040


	//----- nvinfo : EIATTR_NUM_BARRIERS
	.align		4
        /*0070*/ 	.byte	0x02, 0x4c
        /*0072*/ 	.byte	0x01
	.zero		1


	//----- nvinfo : EIATTR_MERCURY_ISA_VERSION
	.align		4
        /*0074*/ 	.byte	0x03, 0x5f
        /*0076*/ 	.short	0x0101


	//----- nvinfo : EIATTR_COOP_GROUP_MASK_REGIDS
	.align		4
        /*0078*/ 	.byte	0x04, 0x29
        /*007a*/ 	.short	(.L_171 - .L_170)


	//   ....[0]....
.L_170:
        /*007c*/ 	.word	0xffffffff


	//   ....[1]....
        /*0080*/ 	.word	0xffffffff


	//   ....[2]....
        /*0084*/ 	.word	0xffffffff


	//   ....[3]....
        /*0088*/ 	.word	0xffffffff


	//   ....[4]....
        /*008c*/ 	.word	0xffffffff


	//   ....[5]....
        /*0090*/ 	.word	0xffffffff


	//   ....[6]....
        /*0094*/ 	.word	0xffffffff


	//   ....[7]....
        /*0098*/ 	.word	0xffffffff


	//   ....[8]....
        /*009c*/ 	.word	0xffffffff


	//   ....[9]....
        /*00a0*/ 	.word	0xffffffff


	//   ....[10]....
        /*00a4*/ 	.word	0x0500000f


	//   ....[11]....
        /*00a8*/ 	.word	0x0500000f


	//   ....[12]....
        /*00ac*/ 	.word	0x0500000f


	//   ....[13]....
        /*00b0*/ 	.word	0x0500000f


	//   ....[14]....
        /*00b4*/ 	.word	0x0500000f


	//   ....[15]....
        /*00b8*/ 	.word	0x0500000f


	//   ....[16]....
        /*00bc*/ 	.word	0x0500000f


	//   ....[17]....
        /*00c0*/ 	.word	0x0500000f


	//   ....[18]....
        /*00c4*/ 	.word	0x0500000f


	//   ....[19]....
        /*00c8*/ 	.word	0x0500000f


	//----- nvinfo : EIATTR_COOP_GROUP_INSTR_OFFSETS
	.align		4
.L_171:
        /*00cc*/ 	.byte	0x04, 0x28
        /*00ce*/ 	.short	(.L_173 - .L_172)


	//   ....[0]....
.L_172:
        /*00d0*/ 	.word	0x000005e0


	//   ....[1]....
        /*00d4*/ 	.word	0x000005f0


	//   ....[2]....
        /*00d8*/ 	.word	0x00000620


	//   ....[3]....
        /*00dc*/ 	.word	0x00000630


	//   ....[4]....
        /*00e0*/ 	.word	0x00000660


	//   ....[5]....
        /*00e4*/ 	.word	0x00000670


	//   ....[6]....
        /*00e8*/ 	.word	0x000006a0


	//   ....[7]....
        /*00ec*/ 	.word	0x000006b0


	//   ....[8]....
        /*00f0*/ 	.word	0x000006e0


	//   ....[9]....
        /*00f4*/ 	.word	0x000006f0


	//   ....[10]....
        /*00f8*/ 	.word	0x00000810


	//   ....[11]....
        /*00fc*/ 	.word	0x00000880


	//   ....[12]....
        /*0100*/ 	.word	0x000008f0


	//   ....[13]....
        /*0104*/ 	.word	0x00000960


	//   ....[14]....
        /*0108*/ 	.word	0x000009d0


	//   ....[15]....
        /*010c*/ 	.word	0x00000a30


	//   ....[16]....
        /*0110*/ 	.word	0x00000ab0


	//   ....[17]....
        /*0114*/ 	.word	0x00000b20


	//   ....[18]....
        /*0118*/ 	.word	0x00000b90


	//   ....[19]....
        /*011c*/ 	.word	0x00000c10


	//----- nvinfo : EIATTR_VRC_CTA_INIT_COUNT
	.align		4
.L_173:
        /*0120*/ 	.byte	0x02, 0x4a
	.zero		1
	.zero		1


	//----- nvinfo : EIATTR_EXIT_INSTR_OFFSETS
	.align		4
        /*0124*/ 	.byte	0x04, 0x1c
        /*0126*/ 	.short	(.L_175 - .L_174)


	//   ....[0]....
.L_174:
        /*0128*/ 	.word	0x00000200


	//   ....[1]....
        /*012c*/ 	.word	0x000007b0


	//----- nvinfo : EIATTR_MAX_THREADS
	.align		4
.L_175:
        /*0130*/ 	.byte	0x04, 0x05
        /*0132*/ 	.short	(.L_177 - .L_176)
.L_176:
        /*0134*/ 	.word	0x00000400
        /*0138*/ 	.word	0x00000001
        /*013c*/ 	.word	0x00000001


	//----- nvinfo : EIATTR_CRS_STACK_SIZE
	.align		4
.L_177:
        /*0140*/ 	.byte	0x04, 0x1e
        /*0142*/ 	.short	(.L_179 - .L_178)
.L_178:
        /*0144*/ 	.word	0x00000000


	//----- nvinfo : EIATTR_CBANK_PARAM_SIZE
	.align		4
.L_179:
        /*0148*/ 	.byte	0x03, 0x19
        /*014a*/ 	.short	0x0028


	//----- nvinfo : EIATTR_PARAM_CBANK
	.align		4
        /*014c*/ 	.byte	0x04, 0x0a
        /*014e*/ 	.short	(.L_181 - .L_180)
	.align		4
.L_180:
        /*0150*/ 	.word	index@(.nv.constant0._cupy_channelizer_32x32_complex64_complex64)
        /*0154*/ 	.short	0x0380
        /*0156*/ 	.short	0x0028


	//----- nvinfo : EIATTR_SW_WAR
	.align		4
.L_181:
        /*0158*/ 	.byte	0x04, 0x36
        /*015a*/ 	.short	(.L_183 - .L_182)
.L_182:
        /*015c*/ 	.word	0x00000008
.L_183:


//--------------------- .nv.info._cupy_channelizer_32x32_float32_complex64 --------------------------
	.section	.nv.info._cupy_channelizer_32x32_float32_complex64,"",@"SHT_CUDA_INFO"
	.sectionflags	@""
	.align	4


	//----- nvinfo : EIATTR_CUDA_API_VERSION
	.align		4
        /*0000*/ 	.byte	0x04, 0x37
        /*0002*/ 	.short	(.L_185 - .L_184)
.L_184:
        /*0004*/ 	.word	0x00000082


	//----- nvinfo : EIATTR_KPARAM_INFO
	.align		4
.L_185:
        /*0008*/ 	.byte	0x04, 0x17
        /*000a*/ 	.short	(.L_187 - .L_186)
.L_186:
        /*000c*/ 	.word	0x00000000
        /*0010*/ 	.short	0x0005
        /*0012*/ 	.short	0x0020
        /*0014*/ 	.byte	0x00, 0xf5, 0x21, 0x00


	//----- nvinfo : EIATTR_KPARAM_INFO
	.align		4
.L_187:
        /*0018*/ 	.byte	0x04, 0x17
        /*001a*/ 	.short	(.L_189 - .L_188)
.L_188:
        /*001c*/ 	.word	0x00000000
        /*0020*/ 	.short	0x0004
        /*0022*/ 	.short	0x0018
        /*0024*/ 	.byte	0x00, 0xf5, 0x21, 0x00


	//----- nvinfo : EIATTR_KPARAM_INFO
	.align		4
.L_189:
        /*0028*/ 	.byte	0x04, 0x17
        /*002a*/ 	.short	(.L_191 - .L_190)
.L_190:
        /*002c*/ 	.word	0x00000000
        /*0030*/ 	.short	0x0003
        /*0032*/ 	.short	0x0010
        /*0034*/ 	.byte	0x00, 0xf5, 0x21, 0x00


	//----- nvinfo : EIATTR_KPARAM_INFO
	.align		4
.L_191:
        /*0038*/ 	.byte	0x04, 0x17
        /*003a*/ 	.short	(.L_193 - .L_192)
.L_192:
        /*003c*/ 	.word	0x00000000
        /*0040*/ 	.short	0x0002
        /*0042*/ 	.short	0x0008
        /*0044*/ 	.byte	0x00, 0xf0, 0x11, 0x00


	//----- nvinfo : EIATTR_KPARAM_INFO
	.align		4
.L_193:
        /*0048*/ 	.byte	0x04, 0x17
        /*004a*/ 	.short	(.L_195 - .L_194)
.L_194:
        /*004c*/ 	.word	0x00000000
        /*0050*/ 	.short	0x0001
        /*0052*/ 	.short	0x0004
        /*0054*/ 	.byte	0x00, 0xf0, 0x11, 0x00


	//----- nvinfo : EIATTR_KPARAM_INFO
	.align		4
.L_195:
        /*0058*/ 	.byte	0x04, 0x17
        /*005a*/ 	.short	(.L_197 - .L_196)
.L_196:
        /*005c*/ 	.word	0x00000000
        /*0060*/ 	.short	0x0000
        /*0062*/ 	.short	0x0000
        /*0064*/ 	.byte	0x00, 0xf0, 0x11, 0x00


	//----- nvinfo : EIATTR_SPARSE_MMA_MASK
	.align		4
.L_197:
        /*0068*/ 	.byte	0x03, 0x50
        /*006a*/ 	.short	0x0000


	//----- nvinfo : EIATTR_MAXREG_COUNT
	.align		4
        /*006c*/ 	.byte	0x03, 0x1b
        /*006e*/ 	.short	0x0040


	//----- nvinfo : EIATTR_NUM_BARRIERS
	.align		4
        /*0070*/ 	.byte	0x02, 0x4c
        /*0072*/ 	.byte	0x01
	.zero		1


	//----- nvinfo : EIATTR_MERCURY_ISA_VERSION
	.align		4
        /*0074*/ 	.byte	0x03, 0x5f
        /*0076*/ 	.short	0x0101


	//----- nvinfo : EIATTR_COOP_GROUP_MASK_REGIDS
	.align		4
        /*0078*/ 	.byte	0x04, 0x29
        /*007a*/ 	.short	(.L_199 - .L_198)


	//   ....[0]....
.L_198:
        /*007c*/ 	.word	0xffffffff


	//   ....[1]....
        /*0080*/ 	.word	0xffffffff


	//   ....[2]....
        /*0084*/ 	.word	0xffffffff


	//   ....[3]....
        /*0088*/ 	.word	0xffffffff


	//   ....[4]....
        /*008c*/ 	.word	0xffffffff


	//   ....[5]....
        /*0090*/ 	.word	0xffffffff


	//   ....[6]....
        /*0094*/ 	.word	0xffffffff


	//   ....[7]....
        /*0098*/ 	.word	0xffffffff


	//   ....[8]....
        /*009c*/ 	.word	0xffffffff


	//   ....[9]....
        /*00a0*/ 	.word	0x05000007


	//   ....[10]....
        /*00a4*/ 	.word	0x05000007


	//   ....[11]....
        /*00a8*/ 	.word	0x05000007


	//   ....[12]....
        /*00ac*/ 	.word	0x05000007


	//   ....[13]....
        /*00b0*/ 	.word	0x05000007


	//   ....[14]....
        /*00b4*/ 	.word	0x05000007


	//   ....[15]....
        /*00b8*/ 	.word	0x05000007


	//   ....[16]....
        /*00bc*/ 	.word	0x05000007


	//   ....[17]....
        /*00c0*/ 	.word	0x05000007


	//   ....[18]....
        /*00c4*/ 	.word	0x05000007


	//----- nvinfo : EIATTR_COOP_GROUP_INSTR_OFFSETS
	.align		4
.L_199:
        /*00c8*/ 	.byte	0x04, 0x28
        /*00ca*/ 	.short	(.L_201 - .L_200)


	//   ....[0]....
.L_200:
        /*00cc*/ 	.word	0x00000580


	//   ....[1]....
        /*00d0*/ 	.word	0x000005b0


	//   ....[2]....
        /*00d4*/ 	.word	0x000005d0


	//   ....[3]....
        /*00d8*/ 	.word	0x000005f0


	//   ....[4]....
        /*00dc*/ 	.word	0x00000610


	//   ....[5]....
        /*00e0*/ 	.word	0x00000630


	//   ....[6]....
        /*00e4*/ 	.word	0x00000650


	//   ....[7]....
        /*00e8*/ 	.word	0x00000670


	//   ....[8]....
        /*00ec*/ 	.word	0x00000690


	//   ....[9]....
        /*00f0*/ 	.word	0x000007a0


	//   ....[10]....
        /*00f4*/ 	.word	0x00000810


	//   ....[11]....
        /*00f8*/ 	.word	0x00000880


	//   ....[12]....
        /*00fc*/ 	.word	0x000008f0


	//   ....[13]....
        /*0100*/ 	.word	0x00000960


	//   ....[14]....
        /*0104*/ 	.word	0x000009c0


	//   ....[15]....
        /*0108*/ 	.word	0x00000a40


	//   ....[16]....
        /*010c*/ 	.word	0x00000ab0


	//   ....[17]....
        /*0110*/ 	.word	0x00000b20


	//   ....[18]....
        /*0114*/ 	.word	0x00000b90


	//----- nvinfo : EIATTR_VRC_CTA_INIT_COUNT
	.align		4
.L_201:
        /*0118*/ 	.byte	0x02, 0x4a
	.zero		1
	.zero		1


	//----- nvinfo : EIATTR_EXIT_INSTR_OFFSETS
	.align		4
        /*011c*/ 	.byte	0x04, 0x1c
        /*011e*/ 	.short	(.L_203 - .L_202)


	//   ....[0]....
.L_202:
        /*0120*/ 	.word	0x000001f0


	//   ....[1]....
        /*0124*/ 	.word	0x00000740


	//----- nvinfo : EIATTR_MAX_THREADS
	.align		4
.L_203:
        /*0128*/ 	.byte	0x04, 0x05
        /*012a*/ 	.short	(.L_205 - .L_204)
.L_204:
        /*012c*/ 	.word	0x00000400
        /*0130*/ 	.word	0x00000001
        /*0134*/ 	.word	0x00000001


	//----- nvinfo : EIATTR_CRS_STACK_SIZE
	.align		4
.L_205:
        /*0138*/ 	.byte	0x04, 0x1e
        /*013a*/ 	.short	(.L_207 - .L_206)
.L_206:
        /*013c*/ 	.word	0x00000000


	//----- nvinfo : EIATTR_CBANK_PARAM_SIZE
	.align		4
.L_207:
        /*0140*/ 	.byte	0x03, 0x19
        /*0142*/ 	.short	0x0028


	//----- nvinfo : EIATTR_PARAM_CBANK
	.align		4
        /*0144*/ 	.byte	0x04, 0x0a
        /*0146*/ 	.short	(.L_209 - .L_208)
	.align		4
.L_208:
        /*0148*/ 	.word	index@(.nv.constant0._cupy_channelizer_32x32_float32_complex64)
        /*014c*/ 	.short	0x0380
        /*014e*/ 	.short	0x0028


	//----- nvinfo : EIATTR_SW_WAR
	.align		4
.L_209:
        /*0150*/ 	.byte	0x04, 0x36
        /*0152*/ 	.short	(.L_211 - .L_210)
.L_210:
        /*0154*/ 	.word	0x00000008
.L_211:


//--------------------- .nv.info._cupy_channelizer_16x16_complex128_complex128 --------------------------
	.section	.nv.info._cupy_channelizer_16x16_complex128_complex128,"",@"SHT_CUDA_INFO"
	.sectionflags	@""
	.align	4


	//----- nvinfo : EIATTR_CUDA_API_VERSION
	.align		4
        /*0000*/ 	.byte	0x04, 0x37
        /*0002*/ 	.short	(.L_213 - .L_212)
.L_212:
        /*0004*/ 	.word	0x00000082


	//----- nvinfo : EIATTR_KPARAM_INFO
	.align		4
.L_213:
        /*0008*/ 	.byte	0x04, 0x17
        /*000a*/ 	.short	(.L_215 - .L_214)
.L_214:
        /*000c*/ 	.word	0x00000000
        /*0010*/ 	.short	0x0005
        /*0012*/ 	.short	0x0020
        /*0014*/ 	.byte	0x00, 0xf5, 0x21, 0x00


	//----- nvinfo : EIATTR_KPARAM_INFO
	.align		4
.L_215:
        /*0018*/ 	.byte	0x04, 0x17
        /*001a*/ 	.short	(.L_217 - .L_216)
.L_216:
        /*001c*/ 	.word	0x00000000
        /*0020*/ 	.short	0x0004
        /*0022*/ 	.short	0x0018
        /*0024*/ 	.byte	0x00, 0xf5, 0x21, 0x00


	//----- nvinfo : EIATTR_KPARAM_INFO
	.align		4
.L_217:
        /*0028*/ 	.byte	0x04, 0x17
        /*002a*/ 	.short	(.L_219 - .L_218)
.L_218:
        /*002c*/ 	.word	0x00000000
        /*0030*/ 	.short	0x0003
        /*0032*/ 	.short	0x0010
        /*0034*/ 	.byte	0x00, 0xf5, 0x21, 0x00


	//----- nvinfo : EIATTR_KPARAM_INFO
	.align		4
.L_219:
        /*0038*/ 	.byte	0x04, 0x17
        /*003a*/ 	.short	(.L_221 - .L_220)
.L_220:
        /*003c*/ 	.word	0x00000000
        /*0040*/ 	.short	0x0002
        /*0042*/ 	.short	0x0008
        /*0044*/ 	.byte	0x00, 0xf0, 0x11, 0x00


	//----- nvinfo : EIATTR_KPARAM_INFO
	.align		4
.L_221:
        /*0048*/ 	.byte	0x04, 0x17
        /*004a*/ 	.short	(.L_223 - .L_222)
.L_222:
        /*004c*/ 	.word	0x00000000
        /*0050*/ 	.short	0x0001
        /*0052*/ 	.short	0x0004
        /*0054*/ 	.byte	0x00, 0xf0, 0x11, 0x00


	//----- nvinfo : EIATTR_KPARAM_INFO
	.align		4
.L_223:
        /*0058*/ 	.byte	0x04, 0x17
        /*005a*/ 	.short	(.L_225 - .L_224)
.L_224:
        /*005c*/ 	.word	0x00000000
        /*0060*/ 	.short	0x0000
        /*0062*/ 	.short	0x0000
        /*0064*/ 	.byte	0x00, 0xf0, 0x11, 0x00


	//----- nvinfo : EIATTR_SPARSE_MMA_MASK
	.align		4
.L_225:
        /*0068*/ 	.byte	0x03, 0x50
        /*006a*/ 	.short	0x0000


	//----- nvinfo : EIATTR_MAXREG_COUNT
	.align		4
        /*006c*/ 	.byte	0x03, 0x1b
        /*006e*/ 	.short	0x00ff


	//----- nvinfo : EIATTR_NUM_BARRIERS
	.align		4
        /*0070*/ 	.byte	0x02, 0x4c
        /*0072*/ 	.byte	0x01
	.zero		1


	//----- nvinfo : EIATTR_MERCURY_ISA_VERSION
	.align		4
        /*0074*/ 	.byte	0x03, 0x5f
        /*0076*/ 	.short	0x0101


	//----- nvinfo : EIATTR_INT_WARP_WIDE_INSTR_OFFSETS
	.align		4
        /*0078*/ 	.byte	0x04, 0x31
        /*007a*/ 	.short	(.L_227 - .L_226)


	//   ....[0]....
.L_226:
        /*007c*/ 	.word	0x00000580


	//   ....[1]....
        /*0080*/ 	.word	0x000005d0


	//   ....[2]....
        /*0084*/ 	.word	0x000005e0


	//----- nvinfo : EIATTR_COOP_GROUP_MASK_REGIDS
	.align		4
.L_227:
        /*0088*/ 	.byte	0x04, 0x29
        /*008a*/ 	.short	(.L_229 - .L_228)


	//   ....[0]....
.L_228:
        /*008c*/ 	.word	0x05000019


	//   ....[1]....
        /*0090*/ 	.word	0x05000019


	//   ....[2]....
        /*0094*/ 	.word	0x05000019


	//   ....[3]....
        /*0098*/ 	.word	0x05000019


	//   ....[4]....
        /*009c*/ 	.word	0x05000019


	//   ....[5]....
        /*00a0*/ 	.word	0x05000019


	//   ....[6]....
        /*00a4*/ 	.word	0x05000019


	//   ....[7]....
        /*00a8*/ 	.word	0x05000019


	//   ....[8]....
        /*00ac*/ 	.word	0x05000019


	//   ....[9]....
        /*00b0*/ 	.word	0x05000019


	//   ....[10]....
        /*00b4*/ 	.word	0x05000019


	//   ....[11]....
        /*00b8*/ 	.word	0x05000019


	//   ....[12]....
        /*00bc*/ 	.word	0x05000019


	//   ....[13]....
        /*00c0*/ 	.word	0x05000019


	//   ....[14]....
        /*00c4*/ 	.word	0x05000019


	//   ....[15]....
        /*00c8*/ 	.word	0x05000019


	//   ....[16]....
        /*00cc*/ 	.word	0x05000019


	//   ....[17]....
        /*00d0*/ 	.word	0x05000019


	//   ....[18]....
        /*00d4*/ 	.word	0x05000019


	//   ....[19]....
        /*00d8*/ 	.word	0x05000019


	//   ....[20]....
        /*00dc*/ 	.word	0x05000019


	//   ....[21]....
        /*00e0*/ 	.word	0x05000019


	//   ....[22]....
        /*00e4*/ 	.word	0x05000019


	//   ....[23]....
        /*00e8*/ 	.word	0x05000019


	//   ....[24]....
        /*00ec*/ 	.word	0x05000019


	//   ....[25]....
        /*00f0*/ 	.word	0x05000019


	//   ....[26]....
        /*00f4*/ 	.word	0x05000019


	//   ....[27]....
        /*00f8*/ 	.word	0x05000019


	//   ....[28]....
        /*00fc*/ 	.word	0x05000019


	//   ....[29]....
        /*0100*/ 	.word	0x05000019


	//   ....[30]....
        /*0104*/ 	.word	0x05000019


	//   ....[31]....
        /*0108*/ 	.word	0x05000019


	//----- nvinfo : EIATTR_COOP_GROUP_INSTR_OFFSETS
	.align		4
.L_229:
        /*010c*/ 	.byte	0x04, 0x28
        /*010e*/ 	.short	(.L_231 - .L_230)


	//   ....[0]....
.L_230:
        /*0110*/ 	.word	0x00000650


	//   ....[1]....
        /*0114*/ 	.word	0x00000660


	//   ....[2]....
        /*0118*/ 	.word	0x00000670


	//   ....[3]....
        /*011c*/ 	.word	0x00000680


	//   ....[4]....
        /*0120*/ 	.word	0x000006a0


	//   ....[5]....
        /*0124*/ 	.word	0x000006c0


	//   ....[6]....
        /*0128*/ 	.word	0x000006d0


	//   ....[7]....
        /*012c*/ 	.word	0x000006e0


	//   ....[8]....
        /*0130*/ 	.word	0x00000700


	//   ....[9]....
        /*0134*/ 	.word	0x00000720


	//   ....[10]....
        /*0138*/ 	.word	0x00000730


	//   ....[11]....
        /*013c*/ 	.word	0x00000740


	//   ....[12]....
        /*0140*/ 	.word	0x00000760


	//   ....[13]....
        /*0144*/ 	.word	0x00000780


	//   ....[14]....
        /*0148*/ 	.word	0x00000790


	//   ....[15]....
        /*014c*/ 	.word	0x000007a0


	//   ....[16]....
        /*0150*/ 	.word	0x000008e0


	//   ....[17]....
        /*0154*/ 	.word	0x00000970


	//   ....[18]....
        /*0158*/ 	.word	0x00000a10


	//   ....[19]....
        /*015c*/ 	.word	0x00000aa0


	//   ....[20]....
        /*0160*/ 	.word	0x00000b40


	//   ....[21]....
        /*0164*/ 	.word	0x00000bd0


	//   ....[22]....
        /*0168*/ 	.word	0x00000c70


	//   ....[23]....
        /*016c*/ 	.word	0x00000d00


	//   ....[24]....
        /*0170*/ 	.word	0x00000da0


	//   ....[25]....
        /*0174*/ 	.word	0x00000e30


	//   ....[26]....
        /*0178*/ 	.word	0x00000ed0


	//   ....[27]....
        /*017c*/ 	.word	0x00000f60


	//   ....[28]....
        /*0180*/ 	.word	0x00001000


	//   ....[29]....
        /*0184*/ 	.word	0x00001090


	//   ....[30]....
        /*0188*/ 	.word	0x00001130


	//   ....[31]....
        /*018c*/ 	.word	0x000011c0


	//----- nvinfo : EIATTR_VRC_CTA_INIT_COUNT
	.align		4
.L_231:
        /*0190*/ 	.byte	0x02, 0x4a
	.zero		1
	.zero		1


	//----- nvinfo : EIATTR_EXIT_INSTR_OFFSETS
	.align		4
        /*0194*/ 	.byte	0x04, 0x1c
        /*0196*/ 	.short	(.L_233 - .L_232)


	//   ....[0]....
.L_232:
        /*0198*/ 	.word	0x00000200


	//   ....[1]....
        /*019c*/ 	.word	0x00000880


	//----- nvinfo : EIATTR_MAX_THREADS
	.align		4
.L_233:
        /*01a0*/ 	.byte	0x04, 0x05
        /*01a2*/ 	.short	(.L_235 - .L_234)
.L_234:
        /*01a4*/ 	.word	0x00000100
        /*01a8*/ 	.word	0x00000001
        /*01ac*/ 	.word	0x00000001


	//----- nvinfo : EIATTR_CRS_STACK_SIZE
	.align		4
.L_235:
        /*01b0*/ 	.byte	0x04, 0x1e
        /*01b2*/ 	.short	(.L_237 - .L_236)
.L_236:
        /*01b4*/ 	.word	0x00000000


	//----- nvinfo : EIATTR_CBANK_PARAM_SIZE
	.align		4
.L_237:
        /*01b8*/ 	.byte	0x03, 0x19
        /*01ba*/ 	.short	0x0028


	//----- nvinfo : EIATTR_PARAM_CBANK
	.align		4
        /*01bc*/ 	.byte	0x04, 0x0a
        /*01be*/ 	.short	(.L_239 - .L_238)
	.align		4
.L_238:
        /*01c0*/ 	.word	index@(.nv.constant0._cupy_channelizer_16x16_complex128_complex128)
        /*01c4*/ 	.short	0x0380
        /*01c6*/ 	.short	0x0028


	//----- nvinfo : EIATTR_SW_WAR
	.align		4
.L_239:
        /*01c8*/ 	.byte	0x04, 0x36
        /*01ca*/ 	.short	(.L_241 - .L_240)
.L_240:
        /*01cc*/ 	.word	0x00000008
.L_241:


//--------------------- .nv.info._cupy_channelizer_16x16_float64_complex128 --------------------------
	.section	.nv.info._cupy_channelizer_16x16_float64_complex128,"",@"SHT_CUDA_INFO"
	.sectionflags	@""
	.align	4


	//----- nvinfo : EIATTR_CUDA_API_VERSION
	.align		4
        /*0000*/ 	.byte	0x04, 0x37
        /*0002*/ 	.short	(.L_243 - .L_242)
.L_242:
        /*0004*/ 	.word	0x00000082


	//----- nvinfo : EIATTR_KPARAM_INFO
	.align		4
.L_243:
        /*0008*/ 	.byte	0x04, 0x17
        /*000a*/ 	.short	(.L_245 - .L_244)
.L_244:
        /*000c*/ 	.word	0x00000000
        /*0010*/ 	.short	0x0005
        /*0012*/ 	.short	0x0020
        /*0014*/ 	.byte	0x00, 0xf5, 0x21, 0x00


	//----- nvinfo : EIATTR_KPARAM_INFO
	.align		4
.L_245:
        /*0018*/ 	.byte	0x04, 0x17
        /*001a*/ 	.short	(.L_247 - .L_246)
.L_246:
        /*001c*/ 	.word	0x00000000
        /*0020*/ 	.short	0x0004
        /*0022*/ 	.short	0x0018
        /*0024*/ 	.byte	0x00, 0xf5, 0x21, 0x00


	//----- nvinfo : EIATTR_KPARAM_INFO
	.align		4
.L_247:
        /*0028*/ 	.byte	0x04, 0x17
        /*002a*/ 	.short	(.L_249 - .L_248)
.L_248:
        /*002c*/ 	.word	0x00000000
        /*0030*/ 	.short	0x0003
        /*0032*/ 	.short	0x0010
        /*0034*/ 	.byte	0x00, 0xf5, 0x21, 0x00


	//----- nvinfo : EIATTR_KPARAM_INFO
	.align		4
.L_249:
        /*0038*/ 	.byte	0x04, 0x17
        /*003a*/ 	.short	(.L_251 - .L_250)
.L_250:
        /*003c*/ 	.word	0x00000000
        /*0040*/ 	.short	0x0002
        /*0042*/ 	.short	0x0008
        /*0044*/ 	.byte	0x00, 0xf0, 0x11, 0x00


	//----- nvinfo : EIATTR_KPARAM_INFO
	.align		4
.L_251:
        /*0048*/ 	.byte	0x04, 0x17
        /*004a*/ 	.short	(.L_253 - .L_252)
.L_252:
        /*004c*/ 	.word	0x00000000
        /*0050*/ 	.short	0x0001
        /*0052*/ 	.short	0x0004
        /*0054*/ 	.byte	0x00, 0xf0, 0x11, 0x00


	//----- nvinfo : EIATTR_KPARAM_INFO
	.align		4
.L_253:
        /*0058*/ 	.byte	0x04, 0x17
        /*005a*/ 	.short	(.L_255 - .L_254)
.L_254:
        /*005c*/ 	.word	0x00000000
        /*0060*/ 	.short	0x0000
        /*0062*/ 	.short	0x0000
        /*0064*/ 	.byte	0x00, 0xf0, 0x11, 0x00


	//----- nvinfo : EIATTR_SPARSE_MMA_MASK
	.align		4
.L_255:
        /*0068*/ 	.byte	0x03, 0x50
        /*006a*/ 	.short	0x0000


	//----- nvinfo : EIATTR_MAXREG_COUNT
	.align		4
        /*006c*/ 	.byte	0x03, 0x1b
        /*006e*/ 	.short	0x00ff


	//----- nvinfo : EIATTR_NUM_BARRIERS
	.align		4
        /*0070*/ 	.byte	0x02, 0x4c
        /*0072*/ 	.byte	0x01
	.zero		1


	//----- nvinfo : EIATTR_MERCURY_ISA_VERSION
	.align		4
        /*0074*/ 	.byte	0x03, 0x5f
        /*0076*/ 	.short	0x0101


	//----- nvinfo : EIATTR_INT_WARP_WIDE_INSTR_OFFSETS
	.align		4
        /*0078*/ 	.byte	0x04, 0x31
        /*007a*/ 	.short	(.L_257 - .L_256)


	//   ....[0]....
.L_256:
        /*007c*/ 	.word	0x00000560


	//   ....[1]....
        /*0080*/ 	.word	0x000005b0


	//   ....[2]....
        /*0084*/ 	.word	0x000005c0


	//----- nvinfo : EIATTR_COOP_GROUP_MASK_REGIDS
	.align		4
.L_257:
        /*0088*/ 	.byte	0x04, 0x29
        /*008a*/ 	.short	(.L_259 - .L_258)


	//   ....[0]....
.L_258:
        /*008c*/ 	.word	0x0500001c


	//   ....[1]....
        /*0090*/ 	.word	0x0500001c


	//   ....[2]....
        /*0094*/ 	.word	0x0500001c


	//   ....[3]....
        /*0098*/ 	.word	0x0500001c


	//   ....[4]....
        /*009c*/ 	.word	0x0500001c


	//   ....[5]....
        /*00a0*/ 	.word	0x0500001c


	//   ....[6]....
        /*00a4*/ 	.word	0x0500001c


	//   ....[7]....
        /*00a8*/ 	.word	0x0500001c


	//   ....[8]....
        /*00ac*/ 	.word	0x0500001c


	//   ....[9]....
        /*00b0*/ 	.word	0x0500001c


	//   ....[10]....
        /*00b4*/ 	.word	0x0500001c


	//   ....[11]....
        /*00b8*/ 	.word	0x0500001c


	//   ....[12]....
        /*00bc*/ 	.word	0x0500001c


	//   ....[13]....
        /*00c0*/ 	.word	0x0500001c


	//   ....[14]....
        /*00c4*/ 	.word	0x0500001c


	//   ....[15]....
        /*00c8*/ 	.word	0x0500001c


	//   ....[16]....
        /*00cc*/ 	.word	0x0500001c


	//   ....[17]....
        /*00d0*/ 	.word	0x0500001c


	//   ....[18]....
        /*00d4*/ 	.word	0x0500001c


	//   ....[19]....
        /*00d8*/ 	.word	0x0500001c


	//   ....[20]....
        /*00dc*/ 	.word	0x0500001c


	//   ....[21]....
        /*00e0*/ 	.word	0x0500001c


	//   ....[22]....
        /*00e4*/ 	.word	0x0500001c


	//   ....[23]....
        /*00e8*/ 	.word	0x0500001c


	//   ....[24]....
        /*00ec*/ 	.word	0x0500001c


	//   ....[25]....
        /*00f0*/ 	.word	0x0500001c


	//   ....[26]....
        /*00f4*/ 	.word	0x0500001c


	//   ....[27]....
        /*00f8*/ 	.word	0x0500001c


	//   ....[28]....
        /*00fc*/ 	.word	0x0500001c


	//   ....[29]....
        /*0100*/ 	.word	0x0500001c


	//----- nvinfo : EIATTR_COOP_GROUP_INSTR_OFFSETS
	.align		4
.L_259:
        /*0104*/ 	.byte	0x04, 0x28
        /*0106*/ 	.short	(.L_261 - .L_260)


	//   ....[0]....
.L_260:
        /*0108*/ 	.word	0x00000600


	//   ....[1]....
        /*010c*/ 	.word	0x00000620


	//   ....[2]....
        /*0110*/ 	.word	0x00000640


	//   ....[3]....
        /*0114*/ 	.word	0x00000650


	//   ....[4]....
        /*0118*/ 	.word	0x00000670


	//   ....[5]....
        /*011c*/ 	.word	0x00000690


	//   ....[6]....
        /*0120*/ 	.word	0x000006b0


	//   ....[7]....
        /*0124*/ 	.word	0x000006c0


	//   ....[8]....
        /*0128*/ 	.word	0x000006f0


	//   ....[9]....
        /*012c*/ 	.word	0x00000700


	//   ....[10]....
        /*0130*/ 	.word	0x00000750


	//   ....[11]....
        /*0134*/ 	.word	0x00000760


	//   ....[12]....
        /*0138*/ 	.word	0x00000770


	//   ....[13]....
        /*013c*/ 	.word	0x00000780


	//   ....[14]....
        /*0140*/ 	.word	0x000008b0


	//   ....[15]....
        /*0144*/ 	.word	0x00000940


	//   ....[16]....
        /*0148*/ 	.word	0x000009e0


	//   ....[17]....
        /*014c*/ 	.word	0x00000a70


	//   ....[18]....
        /*0150*/ 	.word	0x00000b20


	//   ....[19]....
        /*0154*/ 	.word	0x00000bb0


	//   ....[20]....
        /*0158*/ 	.word	0x00000c60


	//   ....[21]....
        /*015c*/ 	.word	0x00000cf0


	//   ....[22]....
        /*0160*/ 	.word	0x00000da0


	//   ....[23]....
        /*0164*/ 	.word	0x00000e30


	//   ....[24]....
        /*0168*/ 	.word	0x00000ed0


	//   ....[25]....
        /*016c*/ 	.word	0x00000f60


	//   ....[26]....
        /*0170*/ 	.word	0x00001000


	//   ....[27]....
        /*0174*/ 	.word	0x00001090


	//   ....[28]....
        /*0178*/ 	.word	0x00001130


	//   ....[29]....
        /*017c*/ 	.word	0x000011c0


	//----- nvinfo : EIATTR_VRC_CTA_INIT_COUNT
	.align		4
.L_261:
        /*0180*/ 	.byte	0x02, 0x4a
	.zero		1
	.zero		1


	//----- nvinfo : EIATTR_EXIT_INSTR_OFFSETS
	.align		4
        /*0184*/ 	.byte	0x04, 0x1c
        /*0186*/ 	.short	(.L_263 - .L_262)


	//   ....[0]....
.L_262:
        /*0188*/ 	.word	0x000001f0


	//   ....[1]....
        /*018c*/ 	.word	0x00000850


	//----- nvinfo : EIATTR_MAX_THREADS
	.align		4
.L_263:
        /*0190*/ 	.byte	0x04, 0x05
        /*0192*/ 	.short	(.L_265 - .L_264)
.L_264:
        /*0194*/ 	.word	0x00000100
        /*0198*/ 	.word	0x00000001
        /*019c*/ 	.word	0x00000001


	//----- nvinfo : EIATTR_CRS_STACK_SIZE
	.align		4
.L_265:
        /*01a0*/ 	.byte	0x04, 0x1e
        /*01a2*/ 	.short	(.L_267 - .L_266)
.L_266:
        /*01a4*/ 	.word	0x00000000


	//----- nvinfo : EIATTR_CBANK_PARAM_SIZE
	.align		4
.L_267:
        /*01a8*/ 	.byte	0x03, 0x19
        /*01aa*/ 	.short	0x0028


	//----- nvinfo : EIATTR_PARAM_CBANK
	.align		4
        /*01ac*/ 	.byte	0x04, 0x0a
        /*01ae*/ 	.short	(.L_269 - .L_268)
	.align		4
.L_268:
        /*01b0*/ 	.word	index@(.nv.constant0._cupy_channelizer_16x16_float64_complex128)
        /*01b4*/ 	.short	0x0380
        /*01b6*/ 	.short	0x0028


	//----- nvinfo : EIATTR_SW_WAR
	.align		4
.L_269:
        /*01b8*/ 	.byte	0x04, 0x36
        /*01ba*/ 	.short	(.L_271 - .L_270)
.L_270:
        /*01bc*/ 	.word	0x00000008
.L_271:


//--------------------- .nv.info._cupy_channelizer_16x16_complex64_complex64 --------------------------
	.section	.nv.info._cupy_channelizer_16x16_complex64_complex64,"",@"SHT_CUDA_INFO"
	.sectionflags	@""
	.align	4


	//----- nvinfo : EIATTR_CUDA_API_VERSION
	.align		4
        /*0000*/ 	.byte	0x04, 0x37
        /*0002*/ 	.short	(.L_273 - .L_272)
.L_272:
        /*0004*/ 	.word	0x00000082


	//----- nvinfo : EIATTR_KPARAM_INFO
	.align		4
.L_273:
        /*0008*/ 	.byte	0x04, 0x17
        /*000a*/ 	.short	(.L_275 - .L_274)
.L_274:
        /*000c*/ 	.word	0x00000000
        /*0010*/ 	.short	0x0005
        /*0012*/ 	.short	0x0020
        /*0014*/ 	.byte	0x00, 0xf5, 0x21, 0x00


	//----- nvinfo : EIATTR_KPARAM_INFO
	.align		4
.L_275:
        /*0018*/ 	.byte	0x04, 0x17
        /*001a*/ 	.short	(.L_277 - .L_276)
.L_276:
        /*001c*/ 	.word	0x00000000
        /*0020*/ 	.short	0x0004
        /*0022*/ 	.short	0x0018
        /*0024*/ 	.byte	0x00, 0xf5, 0x21, 0x00


	//----- nvinfo : EIATTR_KPARAM_INFO
	.align		4
.L_277:
        /*0028*/ 	.byte	0x04, 0x17
        /*002a*/ 	.short	(.L_279 - .L_278)
.L_278:
        /*002c*/ 	.word	0x00000000
        /*0030*/ 	.short	0x0003
        /*0032*/ 	.short	0x0010
        /*0034*/ 	.byte	0x00, 0xf5, 0x21, 0x00


	//----- nvinfo : EIATTR_KPARAM_INFO
	.align		4
.L_279:
        /*0038*/ 	.byte	0x04, 0x17
        /*003a*/ 	.short	(.L_281 - .L_280)
.L_280:
        /*003c*/ 	.word	0x00000000
        /*0040*/ 	.short	0x0002
        /*0042*/ 	.short	0x0008
        /*0044*/ 	.byte	0x00, 0xf0, 0x11, 0x00


	//----- nvinfo : EIATTR_KPARAM_INFO
	.align		4
.L_281:
        /*0048*/ 	.byte	0x04, 0x17
        /*004a*/ 	.short	(.L_283 - .L_282)
.L_282:
        /*004c*/ 	.word	0x00000000
        /*0050*/ 	.short	0x0001
        /*0052*/ 	.short	0x0004
        /*0054*/ 	.byte	0x00, 0xf0, 0x11, 0x00


	//----- nvinfo : EIATTR_KPARAM_INFO
	.align		4
.L_283:
        /*0058*/ 	.byte	0x04, 0x17
        /*005a*/ 	.short	(.L_285 - .L_284)
.L_284:
        /*005c*/ 	.word	0x00000000
        /*0060*/ 	.short	0x0000
        /*0062*/ 	.short	0x0000
        /*0064*/ 	.byte	0x00, 0xf0, 0x11, 0x00


	//----- nvinfo : EIATTR_SPARSE_MMA_MASK
	.align		4
.L_285:
        /*0068*/ 	.byte	0x03, 0x50
        /*006a*/ 	.short	0x0000


	//----- nvinfo : EIATTR_MAXREG_COUNT
	.align		4
        /*006c*/ 	.byte	0x03, 0x1b
        /*006e*/ 	.short	0x00ff


	//----- nvinfo : EIATTR_NUM_BARRIERS
	.align		4
        /*0070*/ 	.byte	0x02, 0x4c
        /*0072*/ 	.byte	0x01
	.zero		1


	//----- nvinfo : EIATTR_MERCURY_ISA_VERSION
	.align		4
        /*0074*/ 	.byte	0x03, 0x5f
        /*0076*/ 	.short	0x0101


	//----- nvinfo : EIATTR_INT_WARP_WIDE_INSTR_OFFSETS
	.align		4
        /*0078*/ 	.byte	0x04, 0x31
        /*007a*/ 	.short	(.L_287 - .L_286)


	//   ....[0]....
.L_286:
        /*007c*/ 	.word	0x00000580


	//   ....[1]....
        /*0080*/ 	.word	0x000005d0


	//   ....[2]....
        /*0084*/ 	.word	0x000005e0


	//----- nvinfo : EIATTR_COOP_GROUP_MASK_REGIDS
	.align		4
.L_287:
        /*0088*/ 	.byte	0x04, 0x29
        /*008a*/ 	.short	(.L_289 - .L_288)


	//   ....[0]....
.L_288:
        /*008c*/ 	.word	0x05000013


	//   ....[1]....
        /*0090*/ 	.word	0x05000013


	//   ....[2]....
        /*0094*/ 	.word	0x05000013


	//   ....[3]....
        /*0098*/ 	.word	0x05000013


	//   ....[4]....
        /*009c*/ 	.word	0x05000013


	//   ....[5]....
        /*00a0*/ 	.word	0x05000013


	//   ....[6]....
        /*00a4*/ 	.word	0x05000013


	//   ....[7]....
        /*00a8*/ 	.word	0x05000013


	//   ....[8]....
        /*00ac*/ 	.word	0x05000013


	//   ....[9]....
        /*00b0*/ 	.word	0x05000013


	//   ....[10]....
        /*00b4*/ 	.word	0x05000013


	//   ....[11]....
        /*00b8*/ 	.word	0x05000013


	//   ....[12]....
        /*00bc*/ 	.word	0x05000013


	//   ....[13]....
        /*00c0*/ 	.word	0x05000013


	//   ....[14]....
        /*00c4*/ 	.word	0x05000013


	//   ....[15]....
        /*00c8*/ 	.word	0x05000013


	//----- nvinfo : EIATTR_COOP_GROUP_INSTR_OFFSETS
	.align		4
.L_289:
        /*00cc*/ 	.byte	0x04, 0x28
        /*00ce*/ 	.short	(.L_291 - .L_290)


	//   ....[0]....
.L_290:
        /*00d0*/ 	.word	0x00000650


	//   ....[1]....
        /*00d4*/ 	.word	0x00000660


	//   ....[2]....
        /*00d8*/ 	.word	0x00000690


	//   ....[3]....
        /*00dc*/ 	.word	0x000006a0


	//   ....[4]....
        /*00e0*/ 	.word	0x000006d0


	//   ....[5]....
        /*00e4*/ 	.word	0x000006e0


	//   ....[6]....
        /*00e8*/ 	.word	0x00000710


	//   ....[7]....
        /*00ec*/ 	.word	0x00000720


	//   ....[8]....
        /*00f0*/ 	.word	0x00000830


	//   ....[9]....
        /*00f4*/ 	.word	0x000008d0


	//   ....[10]....
        /*00f8*/ 	.word	0x00000970


	//   ....[11]....
        /*00fc*/ 	.word	0x00000a10


	//   ....[12]....
        /*0100*/ 	.word	0x00000ab0


	//   ....[13]....
        /*0104*/ 	.word	0x00000b50


	//   ....[14]....
        /*0108*/ 	.word	0x00000be0


	//   ....[15]....
        /*010c*/ 	.word	0x00000c60


	//----- nvinfo : EIATTR_VRC_CTA_INIT_COUNT
	.align		4
.L_291:
        /*0110*/ 	.byte	0x02, 0x4a
	.zero		1
	.zero		1


	//----- nvinfo : EIATTR_EXIT_INSTR_OFFSETS
	.align		4
        /*0114*/ 	.byte	0x04, 0x1c
        /*0116*/ 	.short	(.L_293 - .L_292)


	//   ....[0]....
.L_292:
        /*0118*/ 	.word	0x00000200


	//   ....[1]....
        /*011c*/ 	.word	0x000007e0


	//----- nvinfo : EIATTR_MAX_THREADS
	.align		4
.L_293:
        /*0120*/ 	.byte	0x04, 0x05
        /*0122*/ 	.short	(.L_295 - .L_294)
.L_294:
        /*0124*/ 	.word	0x00000100
        /*0128*/ 	.word	0x00000001
        /*012c*/ 	.word	0x00000001


	//----- nvinfo : EIATTR_CRS_STACK_SIZE
	.align		4
.L_295:
        /*0130*/ 	.byte	0x04, 0x1e
        /*0132*/ 	.short	(.L_297 - .L_296)
.L_296:
        /*0134*/ 	.word	0x00000000


	//----- nvinfo : EIATTR_CBANK_PARAM_SIZE
	.align		4
.L_297:
        /*0138*/ 	.byte	0x03, 0x19
        /*013a*/ 	.short	0x0028


	//----- nvinfo : EIATTR_PARAM_CBANK
	.align		4
        /*013c*/ 	.byte	0x04, 0x0a
        /*013e*/ 	.short	(.L_299 - .L_298)
	.align		4
.L_298:
        /*0140*/ 	.word	index@(.nv.constant0._cupy_channelizer_16x16_complex64_complex64)
        /*0144*/ 	.short	0x0380
        /*0146*/ 	.short	0x0028


	//----- nvinfo : EIATTR_SW_WAR
	.align		4
.L_299:
        /*0148*/ 	.byte	0x04, 0x36
        /*014a*/ 	.short	(.L_301 - .L_300)
.L_300:
        /*014c*/ 	.word	0x00000008
.L_301:


//--------------------- .nv.info._cupy_channelizer_16x16_float32_complex64 --------------------------
	.section	.nv.info._cupy_channelizer_16x16_float32_complex64,"",@"SHT_CUDA_INFO"
	.sectionflags	@""
	.align	4


	//----- nvinfo : EIATTR_CUDA_API_VERSION
	.align		4
        /*0000*/ 	.byte	0x04, 0x37
        /*0002*/ 	.short	(.L_303 - .L_302)
.L_302:
        /*0004*/ 	.word	0x00000082


	//----- nvinfo : EIATTR_KPARAM_INFO
	.align		4
.L_303:
        /*0008*/ 	.byte	0x04, 0x17
        /*000a*/ 	.short	(.L_305 - .L_304)
.L_304:
        /*000c*/ 	.word	0x00000000
        /*0010*/ 	.short	0x0005
        /*0012*/ 	.short	0x0020
        /*0014*/ 	.byte	0x00, 0xf5, 0x21, 0x00


	//----- nvinfo : EIATTR_KPARAM_INFO
	.align		4
.L_305:
        /*0018*/ 	.byte	0x04, 0x17
        /*001a*/ 	.short	(.L_307 - .L_306)
.L_306:
        /*001c*/ 	.word	0x00000000
        /*0020*/ 	.short	0x0004
        /*0022*/ 	.short	0x0018
        /*0024*/ 	.byte	0x00, 0xf5, 0x21, 0x00


	//----- nvinfo : EIATTR_KPARAM_INFO
	.align		4
.L_307:
        /*0028*/ 	.byte	0x04, 0x17
        /*002a*/ 	.short	(.L_309 - .L_308)
.L_308:
        /*002c*/ 	.word	0x00000000
        /*0030*/ 	.short	0x0003
        /*0032*/ 	.short	0x0010
        /*0034*/ 	.byte	0x00, 0xf5, 0x21, 0x00


	//----- nvinfo : EIATTR_KPARAM_INFO
	.align		4
.L_309:
        /*0038*/ 	.byte	0x04, 0x17
        /*003a*/ 	.short	(.L_311 - .L_310)
.L_310:
        /*003c*/ 	.word	0x00000000
        /*0040*/ 	.short	0x0002
        /*0042*/ 	.short	0x0008
        /*0044*/ 	.byte	0x00, 0xf0, 0x11, 0x00


	//----- nvinfo : EIATTR_KPARAM_INFO
	.align		4
.L_311:
        /*0048*/ 	.byte	0x04, 0x17
        /*004a*/ 	.short	(.L_313 - .L_312)
.L_312:
        /*004c*/ 	.word	0x00000000
        /*0050*/ 	.short	0x0001
        /*0052*/ 	.short	0x0004
        /*0054*/ 	.byte	0x00, 0xf0, 0x11, 0x00


	//----- nvinfo : EIATTR_KPARAM_INFO
	.align		4
.L_313:
        /*0058*/ 	.byte	0x04, 0x17
        /*005a*/ 	.short	(.L_315 - .L_314)
.L_314:
        /*005c*/ 	.word	0x00000000
        /*0060*/ 	.short	0x0000
        /*0062*/ 	.short	0x0000
        /*0064*/ 	.byte	0x00, 0xf0, 0x11, 0x00


	//----- nvinfo : EIATTR_SPARSE_MMA_MASK
	.align		4
.L_315:
        /*0068*/ 	.byte	0x03, 0x50
        /*006a*/ 	.short	0x0000


	//----- nvinfo : EIATTR_MAXREG_COUNT
	.align		4
        /*006c*/ 	.byte	0x03, 0x1b
        /*006e*/ 	.short	0x00ff


	//----- nvinfo : EIATTR_NUM_BARRIERS
	.align		4
        /*0070*/ 	.byte	0x02, 0x4c
        /*0072*/ 	.byte	0x01
	.zero		1


	//----- nvinfo : EIATTR_MERCURY_ISA_VERSION
	.align		4
        /*0074*/ 	.byte	0x03, 0x5f
        /*0076*/ 	.short	0x0101


	//----- nvinfo : EIATTR_INT_WARP_WIDE_INSTR_OFFSETS
	.align		4
        /*0078*/ 	.byte	0x04, 0x31
        /*007a*/ 	.short	(.L_317 - .L_316)


	//   ....[0]....
.L_316:
        /*007c*/ 	.word	0x00000550


	//   ....[1]....
        /*0080*/ 	.word	0x000005a0


	//   ....[2]....
        /*0084*/ 	.word	0x000005b0


	//----- nvinfo : EIATTR_COOP_GROUP_MASK_REGIDS
	.align		4
.L_317:
        /*0088*/ 	.byte	0x04, 0x29
        /*008a*/ 	.short	(.L_319 - .L_318)


	//   ....[0]....
.L_318:
        /*008c*/ 	.word	0x05000007


	//   ....[1]....
        /*0090*/ 	.word	0x05000007


	//   ....[2]....
        /*0094*/ 	.word	0x05000007


	//   ....[3]....
        /*0098*/ 	.word	0x05000007


	//   ....[4]....
        /*009c*/ 	.word	0x05000007


	//   ....[5]....
        /*00a0*/ 	.word	0x05000007


	//   ....[6]....
        /*00a4*/ 	.word	0x05000007


	//   ....[7]....
        /*00a8*/ 	.word	0x05000007


	//   ....[8]....
        /*00ac*/ 	.word	0x05000007


	//   ....[9]....
        /*00b0*/ 	.word	0x05000007


	//   ....[10]....
        /*00b4*/ 	.word	0x05000007


	//   ....[11]....
        /*00b8*/ 	.word	0x05000007


	//   ....[12]....
        /*00bc*/ 	.word	0x05000007


	//   ....[13]....
        /*00c0*/ 	.word	0x05000007


	//   ....[14]....
        /*00c4*/ 	.word	0x05000007


	//----- nvinfo : EIATTR_COOP_GROUP_INSTR_OFFSETS
	.align		4
.L_319:
        /*00c8*/ 	.byte	0x04, 0x28
        /*00ca*/ 	.short	(.L_321 - .L_320)


	//   ....[0]....
.L_320:
        /*00cc*/ 	.word	0x000005f0


	//   ....[1]....
        /*00d0*/ 	.word	0x00000620


	//   ....[2]....
        /*00d4*/ 	.word	0x00000640


	//   ....[3]....
        /*00d8*/ 	.word	0x00000660


	//   ....[4]....
        /*00dc*/ 	.word	0x00000680


	//   ....[5]....
        /*00e0*/ 	.word	0x000006a0


	//   ....[6]....
        /*00e4*/ 	.word	0x000006c0


	//   ....[7]....
        /*00e8*/ 	.word	0x000007d0


	//   ....[8]....
        /*00ec*/ 	.word	0x00000850


	//   ....[9]....
        /*00f0*/ 	.word	0x000008e0


	//   ....[10]....
        /*00f4*/ 	.word	0x00000970


	//   ....[11]....
        /*00f8*/ 	.word	0x00000a00


	//   ....[12]....
        /*00fc*/ 	.word	0x00000aa0


	//   ....[13]....
        /*0100*/ 	.word	0x00000b40


	//   ....[14]....
        /*0104*/ 	.word	0x00000be0


	//----- nvinfo : EIATTR_VRC_CTA_INIT_COUNT
	.align		4
.L_321:
        /*0108*/ 	.byte	0x02, 0x4a
	.zero		1
	.zero		1


	//----- nvinfo : EIATTR_EXIT_INSTR_OFFSETS
	.align		4
        /*010c*/ 	.byte	0x04, 0x1c
        /*010e*/ 	.short	(.L_323 - .L_322)


	//   ....[0]....
.L_322:
        /*0110*/ 	.word	0x000001f0


	//   ....[1]....
        /*0114*/ 	.word	0x00000770


	//----- nvinfo : EIATTR_MAX_THREADS
	.align		4
.L_323:
        /*0118*/ 	.byte	0x04, 0x05
        /*011a*/ 	.short	(.L_325 - .L_324)
.L_324:
        /*011c*/ 	.word	0x00000100
        /*0120*/ 	.word	0x00000001
        /*0124*/ 	.word	0x00000001


	//----- nvinfo : EIATTR_CRS_STACK_SIZE
	.align		4
.L_325:
        /*0128*/ 	.byte	0x04, 0x1e
        /*012a*/ 	.short	(.L_327 - .L_326)
.L_326:
        /*012c*/ 	.word	0x00000000


	//----- nvinfo : EIATTR_CBANK_PARAM_SIZE
	.align		4
.L_327:
        /*0130*/ 	.byte	0x03, 0x19
        /*0132*/ 	.short	0x0028


	//----- nvinfo : EIATTR_PARAM_CBANK
	.align		4
        /*0134*/ 	.byte	0x04, 0x0a
        /*0136*/ 	.short	(.L_329 - .L_328)
	.align		4
.L_328:
        /*0138*/ 	.word	index@(.nv.constant0._cupy_channelizer_16x16_float32_complex64)
        /*013c*/ 	.short	0x0380
        /*013e*/ 	.short	0x0028


	//----- nvinfo : EIATTR_SW_WAR
	.align		4
.L_329:
        /*0140*/ 	.byte	0x04, 0x36
        /*0142*/ 	.short	(.L_331 - .L_330)
.L_330:
        /*0144*/ 	.word	0x00000008
.L_331:


//--------------------- .nv.info._cupy_channelizer_8x8_complex128_complex128 --------------------------
	.section	.nv.info._cupy_channelizer_8x8_complex128_complex128,"",@"SHT_CUDA_INFO"
	.sectionflags	@""
	.align	4


	//----- nvinfo : EIATTR_CUDA_API_VERSION
	.align		4
        /*0000*/ 	.byte	0x04, 0x37
        /*0002*/ 	.short	(.L_333 - .L_332)
.L_332:
        /*0004*/ 	.word	0x00000082


	//----- nvinfo : EIATTR_KPARAM_INFO
	.align		4
.L_333:
        /*0008*/ 	.byte	0x04, 0x17
        /*000a*/ 	.short	(.L_335 - .L_334)
.L_334:
        /*000c*/ 	.word	0x00000000
        /*0010*/ 	.short	0x0005
        /*0012*/ 	.short	0x0020
        /*0014*/ 	.byte	0x00, 0xf5, 0x21, 0x00


	//----- nvinfo : EIATTR_KPARAM_INFO
	.align		4
.L_335:
        /*0018*/ 	.byte	0x04, 0x17
        /*001a*/ 	.short	(.L_337 - .L_336)
.L_336:
        /*001c*/ 	.word	0x00000000
        /*0020*/ 	.short	0x0004
        /*0022*/ 	.short	0x0018
        /*0024*/ 	.byte	0x00, 0xf5, 0x21, 0x00


	//----- nvinfo : EIATTR_KPARAM_INFO
	.align		4
.L_337:
        /*0028*/ 	.byte	0x04, 0x17
        /*002a*/ 	.short	(.L_339 - .L_338)
.L_338:
        /*002c*/ 	.word	0x00000000
        /*0030*/ 	.short	0x0003
        /*0032*/ 	.short	0x0010
        /*0034*/ 	.byte	0x00, 0xf5, 0x21, 0x00


	//----- nvinfo : EIATTR_KPARAM_INFO
	.align		4
.L_339:
        /*0038*/ 	.byte	0x04, 0x17
        /*003a*/ 	.short	(.L_341 - .L_340)
.L_340:
        /*003c*/ 	.word	0x00000000
        /*0040*/ 	.short	0x0002
        /*0042*/ 	.short	0x0008
        /*0044*/ 	.byte	0x00, 0xf0, 0x11, 0x00


	//----- nvinfo : EIATTR_KPARAM_INFO
	.align		4
.L_341:
        /*0048*/ 	.byte	0x04, 0x17
        /*004a*/ 	.short	(.L_343 - .L_342)
.L_342:
        /*004c*/ 	.word	0x00000000
        /*0050*/ 	.short	0x0001
        /*0052*/ 	.short	0x0004
        /*0054*/ 	.byte	0x00, 0xf0, 0x11, 0x00


	//----- nvinfo : EIATTR_KPARAM_INFO
	.align		4
.L_343:
        /*0058*/ 	.byte	0x04, 0x17
        /*005a*/ 	.short	(.L_345 - .L_344)
.L_344:
        /*005c*/ 	.word	0x00000000
        /*0060*/ 	.short	0x0000
        /*0062*/ 	.short	0x0000
        /*0064*/ 	.byte	0x00, 0xf0, 0x11, 0x00


	//----- nvinfo : EIATTR_SPARSE_MMA_MASK
	.align		4
.L_345:
        /*0068*/ 	.byte	0x03, 0x50
        /*006a*/ 	.short	0x0000


	//----- nvinfo : EIATTR_MAXREG_COUNT
	.align		4
        /*006c*/ 	.byte	0x03, 0x1b
        /*006e*/ 	.short	0x00ff


	//----- nvinfo : EIATTR_NUM_BARRIERS
	.align		4
        /*0070*/ 	.byte	0x02, 0x4c
        /*0072*/ 	.byte	0x01
	.zero		1


	//----- nvinfo : EIATTR_MERCURY_ISA_VERSION
	.align		4
        /*0074*/ 	.byte	0x03, 0x5f
        /*0076*/ 	.short	0x0101


	//----- nvinfo : EIATTR_INT_WARP_WIDE_INSTR_OFFSETS
	.align		4
        /*0078*/ 	.byte	0x04, 0x31
        /*007a*/ 	.short	(.L_347 - .L_346)


	//   ....[0]....
.L_346:
        /*007c*/ 	.word	0x00000580


	//   ....[1]....
        /*0080*/ 	.word	0x000005d0


	//   ....[2]....
        /*0084*/ 	.word	0x000005e0


	//----- nvinfo : EIATTR_COOP_GROUP_MASK_REGIDS
	.align		4
.L_347:
        /*0088*/ 	.byte	0x04, 0x29
        /*008a*/ 	.short	(.L_349 - .L_348)


	//   ....[0]....
.L_348:
        /*008c*/ 	.word	0x05000019


	//   ....[1]....
        /*0090*/ 	.word	0x05000019


	//   ....[2]....
        /*0094*/ 	.word	0x05000019


	//   ....[3]....
        /*0098*/ 	.word	0x05000019


	//   ....[4]....
        /*009c*/ 	.word	0x05000019


	//   ....[5]....
        /*00a0*/ 	.word	0x05000019


	//   ....[6]....
        /*00a4*/ 	.word	0x05000019


	//   ....[7]....
        /*00a8*/ 	.word	0x05000019


	//   ....[8]....
        /*00ac*/ 	.word	0x05000019


	//   ....[9]....
        /*00b0*/ 	.word	0x05000019


	//   ....[10]....
        /*00b4*/ 	.word	0x05000019


	//   ....[11]....
        /*00b8*/ 	.word	0x05000019


	//   ....[12]....
        /*00bc*/ 	.word	0x05000019


	//   ....[13]....
        /*00c0*/ 	.word	0x05000019


	//   ....[14]....
        /*00c4*/ 	.word	0x05000019


	//   ....[15]....
        /*00c8*/ 	.word	0x05000019


	//   ....[16]....
        /*00cc*/ 	.word	0x05000019


	//   ....[17]....
        /*00d0*/ 	.word	0x05000019


	//   ....[18]....
        /*00d4*/ 	.word	0x05000019


	//   ....[19]....
        /*00d8*/ 	.word	0x05000019


	//   ....[20]....
        /*00dc*/ 	.word	0x05000019


	//   ....[21]....
        /*00e0*/ 	.word	0x05000019


	//   ....[22]....
        /*00e4*/ 	.word	0x05000019


	//   ....[23]....
        /*00e8*/ 	.word	0x05000019


	//----- nvinfo : EIATTR_COOP_GROUP_INSTR_OFFSETS
	.align		4
.L_349:
        /*00ec*/ 	.byte	0x04, 0x28
        /*00ee*/ 	.short	(.L_351 - .L_350)


	//   ....[0]....
.L_350:
        /*00f0*/ 	.word	0x00000650


	//   ....[1]....
        /*00f4*/ 	.word	0x00000660


	//   ....[2]....
        /*00f8*/ 	.word	0x00000670


	//   ....[3]....
        /*00fc*/ 	.word	0x00000680


	//   ....[4]....
        /*0100*/ 	.word	0x000006a0


	//   ....[5]....
        /*0104*/ 	.word	0x000006c0


	//   ....[6]....
        /*0108*/ 	.word	0x000006d0


	//   ....[7]....
        /*010c*/ 	.word	0x000006e0


	//   ....[8]....
        /*0110*/ 	.word	0x00000700


	//   ....[9]....
        /*0114*/ 	.word	0x00000720


	//   ....[10]....
        /*0118*/ 	.word	0x00000730


	//   ....[11]....
        /*011c*/ 	.word	0x00000740


	//   ....[12]....
        /*0120*/ 	.word	0x00000880


	//   ....[13]....
        /*0124*/ 	.word	0x00000910


	//   ....[14]....
        /*0128*/ 	.word	0x000009b0


	//   ....[15]....
        /*012c*/ 	.word	0x00000a40


	//   ....[16]....
        /*0130*/ 	.word	0x00000ae0


	//   ....[17]....
        /*0134*/ 	.word	0x00000b70


	//   ....[18]....
        /*0138*/ 	.word	0x00000c20


	//   ....[19]....
        /*013c*/ 	.word	0x00000cb0


	//   ....[20]....
        /*0140*/ 	.word	0x00000d50


	//   ....[21]....
        /*0144*/ 	.word	0x00000de0


	//   ....[22]....
        /*0148*/ 	.word	0x00000e80


	//   ....[23]....
        /*014c*/ 	.word	0x00000f10


	//----- nvinfo : EIATTR_VRC_CTA_INIT_COUNT
	.align		4
.L_351:
        /*0150*/ 	.byte	0x02, 0x4a
	.zero		1
	.zero		1


	//----- nvinfo : EIATTR_EXIT_INSTR_OFFSETS
	.align		4
        /*0154*/ 	.byte	0x04, 0x1c
        /*0156*/ 	.short	(.L_353 - .L_352)


	//   ....[0]....
.L_352:
        /*0158*/ 	.word	0x00000200


	//   ....[1]....
        /*015c*/ 	.word	0x00000820


	//----- nvinfo : EIATTR_MAX_THREADS
	.align		4
.L_353:
        /*0160*/ 	.byte	0x04, 0x05
        /*0162*/ 	.short	(.L_355 - .L_354)
.L_354:
        /*0164*/ 	.word	0x00000040
        /*0168*/ 	.word	0x00000001
        /*016c*/ 	.word	0x00000001


	//----- nvinfo : EIATTR_CRS_STACK_SIZE
	.align		4
.L_355:
        /*0170*/ 	.byte	0x04, 0x1e
        /*0172*/ 	.short	(.L_357 - .L_356)
.L_356:
        /*0174*/ 	.word	0x00000000


	//----- nvinfo : EIATTR_CBANK_PARAM_SIZE
	.align		4
.L_357:
        /*0178*/ 	.byte	0x03, 0x19
        /*017a*/ 	.short	0x0028


	//----- nvinfo : EIATTR_PARAM_CBANK
	.align		4
        /*017c*/ 	.byte	0x04, 0x0a
        /*017e*/ 	.short	(.L_359 - .L_358)
	.align		4
.L_358:
        /*0180*/ 	.word	index@(.nv.constant0._cupy_channelizer_8x8_complex128_complex128)
        /*0184*/ 	.short	0x0380
        /*0186*/ 	.short	0x0028


	//----- nvinfo : EIATTR_SW_WAR
	.align		4
.L_359:
        /*0188*/ 	.byte	0x04, 0x36
        /*018a*/ 	.short	(.L_361 - .L_360)
.L_360:
        /*018c*/ 	.word	0x00000008
.L_361:


//--------------------- .nv.info._cupy_channelizer_8x8_float64_complex128 --------------------------
	.section	.nv.info._cupy_channelizer_8x8_float64_complex128,"",@"SHT_CUDA_INFO"
	.sectionflags	@""
	.align	4


	//----- nvinfo : EIATTR_CUDA_API_VERSION
	.align		4
        /*0000*/ 	.byte	0x04, 0x37
        /*0002*/ 	.short	(.L_363 - .L_362)
.L_362:
        /*0004*/ 	.word	0x00000082


	//----- nvinfo : EIATTR_KPARAM_INFO
	.align		4
.L_363:
        /*0008*/ 	.byte	0x04, 0x17
        /*000a*/ 	.short	(.L_365 - .L_364)
.L_364:
        /*000c*/ 	.word	0x00000000
        /*0010*/ 	.short	0x0005
        /*0012*/ 	.short	0x0020
        /*0014*/ 	.byte	0x00, 0xf5, 0x21, 0x00


	//----- nvinfo : EIATTR_KPARAM_INFO
	.align		4
.L_365:
        /*0018*/ 	.byte	0x04, 0x17
        /*001a*/ 	.short	(.L_367 - .L_366)
.L_366:
        /*001c*/ 	.word	0x00000000
        /*0020*/ 	.short	0x0004
        /*0022*/ 	.short	0x0018
        /*0024*/ 	.byte	0x00, 0xf5, 0x21, 0x00


	//----- nvinfo : EIATTR_KPARAM_INFO
	.align		4
.L_367:
        /*0028*/ 	.byte	0x04, 0x17
        /*002a*/ 	.short	(.L_369 - .L_368)
.L_368:
        /*002c*/ 	.word	0x00000000
        /*0030*/ 	.short	0x0003
        /*0032*/ 	.short	0x0010
        /*0034*/ 	.byte	0x00, 0xf5, 0x21, 0x00


	//----- nvinfo : EIATTR_KPARAM_INFO
	.align		4
.L_369:
        /*0038*/ 	.byte	0x04, 0x17
        /*003a*/ 	.short	(.L_371 - .L_370)
.L_370:
        /*003c*/ 	.word	0x00000000
        /*0040*/ 	.short	0x0002
        /*0042*/ 	.short	0x0008
        /*0044*/ 	.byte	0x00, 0xf0, 0x11, 0x00


	//----- nvinfo : EIATTR_KPARAM_INFO
	.align		4
.L_371:
        /*0048*/ 	.byte	0x04, 0x17
        /*004a*/ 	.short	(.L_373 - .L_372)
.L_372:
        /*004c*/ 	.word	0x00000000
        /*0050*/ 	.short	0x0001
        /*0052*/ 	.short	0x0004
        /*0054*/ 	.byte	0x00, 0xf0, 0x11, 0x00


	//----- nvinfo : EIATTR_KPARAM_INFO
	.align		4
.L_373:
        /*0058*/ 	.byte	0x04, 0x17
        /*005a*/ 	.short	(.L_375 - .L_374)
.L_374:
        /*005c*/ 	.word	0x00000000
        /*0060*/ 	.short	0x0000
        /*0062*/ 	.short	0x0000
        /*0064*/ 	.byte	0x00, 0xf0, 0x11, 0x00


	//----- nvinfo : EIATTR_SPARSE_MMA_MASK
	.align		4
.L_375:
        /*0068*/ 	.byte	0x03, 0x50
        /*006a*/ 	.short	0x0000


	//----- nvinfo : EIATTR_MAXREG_COUNT
	.align		4
        /*006c*/ 	.byte	0x03, 0x1b
        /*006e*/ 	.short	0x00ff


	//----- nvinfo : EIATTR_NUM_BARRIERS
	.align		4
        /*0070*/ 	.byte	0x02, 0x4c
        /*0072*/ 	.byte	0x01
	.zero		1


	//----- nvinfo : EIATTR_MERCURY_ISA_VERSION
	.align		4
        /*0074*/ 	.byte	0x03, 0x5f
        /*0076*/ 	.short	0x0101


	//----- nvinfo : EIATTR_INT_WARP_WIDE_INSTR_OFFSETS
	.align		4
        /*0078*/ 	.byte	0x04, 0x31
        /*007a*/ 	.short	(.L_377 - .L_376)


	//   ....[0]....
.L_376:
        /*007c*/ 	.word	0x00000560


	//   ....[1]....
        /*0080*/ 	.word	0x000005b0


	//   ....[2]....
        /*0084*/ 	.word	0x000005c0


	//----- nvinfo : EIATTR_COOP_GROUP_MASK_REGIDS
	.align		4
.L_377:
        /*0088*/ 	.byte	0x04, 0x29
        /*008a*/ 	.short	(.L_379 - .L_378)


	//   ....[0]....
.L_378:
        /*008c*/ 	.word	0x0500001c


	//   ....[1]....
        /*0090*/ 	.word	0x0500001c


	//   ....[2]....
        /*0094*/ 	.word	0x0500001c


	//   ....[3]....
        /*0098*/ 	.word	0x0500001c


	//   ....[4]....
        /*009c*/ 	.word	0x0500001c


	//   ....[5]....
        /*00a0*/ 	.word	0x0500001c


	//   ....[6]....
        /*00a4*/ 	.word	0x0500001c


	//   ....[7]....
        /*00a8*/ 	.word	0x0500001c


	//   ....[8]....
        /*00ac*/ 	.word	0x0500001c


	//   ....[9]....
        /*00b0*/ 	.word	0x0500001c


	//   ....[10]....
        /*00b4*/ 	.word	0x0500001c


	//   ....[11]....
        /*00b8*/ 	.word	0x0500001c


	//   ....[12]....
        /*00bc*/ 	.word	0x0500001c


	//   ....[13]....
        /*00c0*/ 	.word	0x0500001c


	//   ....[14]....
        /*00c4*/ 	.word	0x0500001c


	//   ....[15]....
        /*00c8*/ 	.word	0x0500001c


	//   ....[16]....
        /*00cc*/ 	.word	0x0500001c


	//   ....[17]....
        /*00d0*/ 	.word	0x0500001c


	//   ....[18]....
        /*00d4*/ 	.word	0x0500001c


	//   ....[19]....
        /*00d8*/ 	.word	0x0500001c


	//   ....[20]....
        /*00dc*/ 	.word	0x0500001c


	//   ....[21]....
        /*00e0*/ 	.word	0x0500001c


	//----- nvinfo : EIATTR_COOP_GROUP_INSTR_OFFSETS
	.align		4
.L_379:
        /*00e4*/ 	.byte	0x04, 0x28
        /*00e6*/ 	.short	(.L_381 - .L_380)


	//   ....[0]....
.L_380:
        /*00e8*/ 	.word	0x00000600


	//   ....[1]....
        /*00ec*/ 	.word	0x00000620


	//   ....[2]....
        /*00f0*/ 	.word	0x00000640


	//   ....[3]....
        /*00f4*/ 	.word	0x00000650


	//   ....[4]....
        /*00f8*/ 	.word	0x00000670


	//   ....[5]....
        /*00fc*/ 	.word	0x00000680


	//   ....[6]....
        /*0100*/ 	.word	0x000006a0


	//   ....[7]....
        /*0104*/ 	.word	0x000006c0


	//   ....[8]....
        /*0108*/ 	.word	0x000006f0


	//   ....[9]....
        /*010c*/ 	.word	0x00000700


	//   ....[10]....
        /*0110*/ 	.word	0x00000830


	//   ....[11]....
        /*0114*/ 	.word	0x000008c0


	//   ....[12]....
        /*0118*/ 	.word	0x00000960


	//   ....[13]....
        /*011c*/ 	.word	0x000009f0


	//   ....[14]....
        /*0120*/ 	.word	0x00000aa0


	//   ....[15]....
        /*0124*/ 	.word	0x00000b30


	//   ....[16]....
        /*0128*/ 	.word	0x00000bd0


	//   ....[17]....
        /*012c*/ 	.word	0x00000c60


	//   ....[18]....
        /*0130*/ 	.word	0x00000d00


	//   ....[19]....
        /*0134*/ 	.word	0x00000d90


	//   ....[20]....
        /*0138*/ 	.word	0x00000e30


	//   ....[21]....
        /*013c*/ 	.word	0x00000ec0


	//----- nvinfo : EIATTR_VRC_CTA_INIT_COUNT
	.align		4
.L_381:
        /*0140*/ 	.byte	0x02, 0x4a
	.zero		1
	.zero		1


	//----- nvinfo : EIATTR_EXIT_INSTR_OFFSETS
	.align		4
        /*0144*/ 	.byte	0x04, 0x1c
        /*0146*/ 	.short	(.L_383 - .L_382)


	//   ....[0]....
.L_382:
        /*0148*/ 	.word	0x000001f0


	//   ....[1]....
        /*014c*/ 	.word	0x000007d0


	//----- nvinfo : EIATTR_MAX_THREADS
	.align		4
.L_383:
        /*0150*/ 	.byte	0x04, 0x05
        /*0152*/ 	.short	(.L_385 - .L_384)
.L_384:
        /*0154*/ 	.word	0x00000040
        /*0158*/ 	.word	0x00000001
        /*015c*/ 	.word	0x00000001


	//----- nvinfo : EIATTR_CRS_STACK_SIZE
	.align		4
.L_385:
        /*0160*/ 	.byte	0x04, 0x1e
        /*0162*/ 	.short	(.L_387 - .L_386)
.L_386:
        /*0164*/ 	.word	0x00000000


	//----- nvinfo : EIATTR_CBANK_PARAM_SIZE
	.align		4
.L_387:
        /*0168*/ 	.byte	0x03, 0x19
        /*016a*/ 	.short	0x0028


	//----- nvinfo : EIATTR_PARAM_CBANK
	.align		4
        /*016c*/ 	.byte	0x04, 0x0a
        /*016e*/ 	.short	(.L_389 - .L_388)
	.align		4
.L_388:
        /*0170*/ 	.word	index@(.nv.constant0._cupy_channelizer_8x8_float64_complex128)
        /*0174*/ 	.short	0x0380
        /*0176*/ 	.short	0x0028


	//----- nvinfo : EIATTR_SW_WAR
	.align		4
.L_389:
        /*0178*/ 	.byte	0x04, 0x36
        /*017a*/ 	.short	(.L_391 - .L_390)
.L_390:
        /*017c*/ 	.word	0x00000008
.L_391:


//--------------------- .nv.info._cupy_channelizer_8x8_complex64_complex64 --------------------------
	.section	.nv.info._cupy_channelizer_8x8_complex64_complex64,"",@"SHT_CUDA_INFO"
	.sectionflags	@""
	.align	4


	//----- nvinfo : EIATTR_CUDA_API_VERSION
	.align		4
        /*0000*/ 	.byte	0x04, 0x37
        /*0002*/ 	.short	(.L_393 - .L_392)
.L_392:
        /*0004*/ 	.word	0x00000082


	//----- nvinfo : EIATTR_KPARAM_INFO
	.align		4
.L_393:
        /*0008*/ 	.byte	0x04, 0x17
        /*000a*/ 	.short	(.L_395 - .L_394)
.L_394:
        /*000c*/ 	.word	0x00000000
        /*0010*/ 	.short	0x0005
        /*0012*/ 	.short	0x0020
        /*0014*/ 	.byte	0x00, 0xf5, 0x21, 0x00


	//----- nvinfo : EIATTR_KPARAM_INFO
	.align		4
.L_395:
        /*0018*/ 	.byte	0x04, 0x17
        /*001a*/ 	.short	(.L_397 - .L_396)
.L_396:
        /*001c*/ 	.word	0x00000000
        /*0020*/ 	.short	0x0004
        /*0022*/ 	.short	0x0018
        /*0024*/ 	.byte	0x00, 0xf5, 0x21, 0x00


	//----- nvinfo : EIATTR_KPARAM_INFO
	.align		4
.L_397:
        /*0028*/ 	.byte	0x04, 0x17
        /*002a*/ 	.short	(.L_399 - .L_398)
.L_398:
        /*002c*/ 	.word	0x00000000
        /*0030*/ 	.short	0x0003
        /*0032*/ 	.short	0x0010
        /*0034*/ 	.byte	0x00, 0xf5, 0x21, 0x00


	//----- nvinfo : EIATTR_KPARAM_INFO
	.align		4
.L_399:
        /*0038*/ 	.byte	0x04, 0x17
        /*003a*/ 	.short	(.L_401 - .L_400)
.L_400:
        /*003c*/ 	.word	0x00000000
        /*0040*/ 	.short	0x0002
        /*0042*/ 	.short	0x0008
        /*0044*/ 	.byte	0x00, 0xf0, 0x11, 0x00


	//----- nvinfo : EIATTR_KPARAM_INFO
	.align		4
.L_401:
        /*0048*/ 	.byte	0x04, 0x17
        /*004a*/ 	.short	(.L_403 - .L_402)
.L_402:
        /*004c*/ 	.word	0x00000000
        /*0050*/ 	.short	0x0001
        /*0052*/ 	.short	0x0004
        /*0054*/ 	.byte	0x00, 0xf0, 0x11, 0x00


	//----- nvinfo : EIATTR_KPARAM_INFO
	.align		4
.L_403:
        /*0058*/ 	.byte	0x04, 0x17
        /*005a*/ 	.short	(.L_405 - .L_404)
.L_404:
        /*005c*/ 	.word	0x00000000
        /*0060*/ 	.short	0x0000
        /*0062*/ 	.short	0x0000
        /*0064*/ 	.byte	0x00, 0xf0, 0x11, 0x00


	//----- nvinfo : EIATTR_SPARSE_MMA_MASK
	.align		4
.L_405:
        /*0068*/ 	.byte	0x03, 0x50
        /*006a*/ 	.short	0x0000


	//----- nvinfo : EIATTR_MAXREG_COUNT
	.align		4
        /*006c*/ 	.byte	0x03, 0x1b
        /*006e*/ 	.short	0x00ff


	//----- nvinfo : EIATTR_NUM_BARRIERS
	.align		4
        /*0070*/ 	.byte	0x02, 0x4c
        /*0072*/ 	.byte	0x01
	.zero		1


	//----- nvinfo : EIATTR_MERCURY_ISA_VERSION
	.align		4
        /*0074*/ 	.byte	0x03, 0x5f
        /*0076*/ 	.short	0x0101


	//----- nvinfo : EIATTR_INT_WARP_WIDE_INSTR_OFFSETS
	.align		4
        /*0078*/ 	.byte	0x04, 0x31
        /*007a*/ 	.short	(.L_407 - .L_406)


	//   ....[0]....
.L_406:
        /*007c*/ 	.word	0x00000580


	//   ....[1]....
        /*0080*/ 	.word	0x000005d0


	//   ....[2]....
        /*0084*/ 	.word	0x000005e0


	//----- nvinfo : EIATTR_COOP_GROUP_MASK_REGIDS
	.align		4
.L_407:
        /*0088*/ 	.byte	0x04, 0x29
        /*008a*/ 	.short	(.L_409 - .L_408)


	//   ....[0]....
.L_408:
        /*008c*/ 	.word	0x05000013


	//   ....[1]....
        /*0090*/ 	.word	0x05000013


	//   ....[2]....
        /*0094*/ 	.word	0x05000013


	//   ....[3]....
        /*0098*/ 	.word	0x05000013


	//   ....[4]....
        /*009c*/ 	.word	0x05000013


	//   ....[5]....
        /*00a0*/ 	.word	0x05000013


	//   ....[6]....
        /*00a4*/ 	.word	0x05000013


	//   ....[7]....
        /*00a8*/ 	.word	0x05000013


	//   ....[8]....
        /*00ac*/ 	.word	0x05000013


	//   ....[9]....
        /*00b0*/ 	.word	0x05000013


	//   ....[10]....
        /*00b4*/ 	.word	0x05000013


	//   ....[11]....
        /*00b8*/ 	.word	0x05000013


	//----- nvinfo : EIATTR_COOP_GROUP_INSTR_OFFSETS
	.align		4
.L_409:
        /*00bc*/ 	.byte	0x04, 0x28
        /*00be*/ 	.short	(.L_411 - .L_410)


	//   ....[0]....
.L_410:
        /*00c0*/ 	.word	0x00000650


	//   ....[1]....
        /*00c4*/ 	.word	0x00000660


	//   ....[2]....
        /*00c8*/ 	.word	0x00000690


	//   ....[3]....
        /*00cc*/ 	.word	0x000006a0


	//   ....[4]....
        /*00d0*/ 	.word	0x000006d0


	//   ....[5]....
        /*00d4*/ 	.word	0x000006e0


	//   ....[6]....
        /*00d8*/ 	.word	0x000007e0


	//   ....[7]....
        /*00dc*/ 	.word	0x00000870


	//   ....[8]....
        /*00e0*/ 	.word	0x00000900


	//   ....[9]....
        /*00e4*/ 	.word	0x00000990


	//   ....[10]....
        /*00e8*/ 	.word	0x00000a30


	//   ....[11]....
        /*00ec*/ 	.word	0x00000ad0


	//----- nvinfo : EIATTR_VRC_CTA_INIT_COUNT
	.align		4
.L_411:
        /*00f0*/ 	.byte	0x02, 0x4a
	.zero		1
	.zero		1


	//----- nvinfo : EIATTR_EXIT_INSTR_OFFSETS
	.align		4
        /*00f4*/ 	.byte	0x04, 0x1c
        /*00f6*/ 	.short	(.L_413 - .L_412)


	//   ....[0]....
.L_412:
        /*00f8*/ 	.word	0x00000200


	//   ....[1]....
        /*00fc*/ 	.word	0x00000790


	//----- nvinfo : EIATTR_MAX_THREADS
	.align		4
.L_413:
        /*0100*/ 	.byte	0x04, 0x05
        /*0102*/ 	.short	(.L_415 - .L_414)
.L_414:
        /*0104*/ 	.word	0x00000040
        /*0108*/ 	.word	0x00000001
        /*010c*/ 	.word	0x00000001


	//----- nvinfo : EIATTR_CRS_STACK_SIZE
	.align		4
.L_415:
        /*0110*/ 	.byte	0x04, 0x1e
        /*0112*/ 	.short	(.L_417 - .L_416)
.L_416:
        /*0114*/ 	.word	0x00000000


	//----- nvinfo : EIATTR_CBANK_PARAM_SIZE
	.align		4
.L_417:
        /*0118*/ 	.byte	0x03, 0x19
        /*011a*/ 	.short	0x0028


	//----- nvinfo : EIATTR_PARAM_CBANK
	.align		4
        /*011c*/ 	.byte	0x04, 0x0a
        /*011e*/ 	.short	(.L_419 - .L_418)
	.align		4
.L_418:
        /*0120*/ 	.word	index@(.nv.constant0._cupy_channelizer_8x8_complex64_complex64)
        /*0124*/ 	.short	0x0380
        /*0126*/ 	.short	0x0028


	//----- nvinfo : EIATTR_SW_WAR
	.align		4
.L_419:
        /*0128*/ 	.byte	0x04, 0x36
        /*012a*/ 	.short	(.L_421 - .L_420)
.L_420:
        /*012c*/ 	.word	0x00000008
.L_421:


//--------------------- .nv.info._cupy_channelizer_8x8_float32_complex64 --------------------------
	.section	.nv.info._cupy_channelizer_8x8_float32_complex64,"",@"SHT_CUDA_INFO"
	.sectionflags	@""
	.align	4


	//----- nvinfo : EIATTR_CUDA_API_VERSION
	.align		4
        /*0000*/ 	.byte	0x04, 0x37
        /*0002*/ 	.short	(.L_423 - .L_422)
.L_422:
        /*0004*/ 	.word	0x00000082


	//----- nvinfo : EIATTR_KPARAM_INFO
	.align		4
.L_423:
        /*0008*/ 	.byte	0x04, 0x17
        /*000a*/ 	.short	(.L_425 - .L_424)
.L_424:
        /*000c*/ 	.word	0x00000000
        /*0010*/ 	.short	0x0005
        /*0012*/ 	.short	0x0020
        /*0014*/ 	.byte	0x00, 0xf5, 0x21, 0x00


	//----- nvinfo : EIATTR_KPARAM_INFO
	.align		4
.L_425:
        /*0018*/ 	.byte	0x04, 0x17
        /*001a*/ 	.short	(.L_427 - .L_426)
.L_426:
        /*001c*/ 	.word	0x00000000
        /*0020*/ 	.short	0x0004
        /*0022*/ 	.short	0x0018
        /*0024*/ 	.byte	0x00, 0xf5, 0x21, 0x00


	//----- nvinfo : EIATTR_KPARAM_INFO
	.align		4
.L_427:
        /*0028*/ 	.byte	0x04, 0x17
        /*002a*/ 	.short	(.L_429 - .L_428)
.L_428:
        /*002c*/ 	.word	0x00000000
        /*0030*/ 	.short	0x0003
        /*0032*/ 	.short	0x0010
        /*0034*/ 	.byte	0x00, 0xf5, 0x21, 0x00


	//----- nvinfo : EIATTR_KPARAM_INFO
	.align		4
.L_429:
        /*0038*/ 	.byte	0x04, 0x17
        /*003a*/ 	.short	(.L_431 - .L_430)
.L_430:
        /*003c*/ 	.word	0x00000000
        /*0040*/ 	.short	0x0002
        /*0042*/ 	.short	0x0008
        /*0044*/ 	.byte	0x00, 0xf0, 0x11, 0x00


	//----- nvinfo : EIATTR_KPARAM_INFO
	.align		4
.L_431:
        /*0048*/ 	.byte	0x04, 0x17
        /*004a*/ 	.short	(.L_433 - .L_432)
.L_432:
        /*004c*/ 	.word	0x00000000
        /*0050*/ 	.short	0x0001
        /*0052*/ 	.short	0x0004
        /*0054*/ 	.byte	0x00, 0xf0, 0x11, 0x00


	//----- nvinfo : EIATTR_KPARAM_INFO
	.align		4
.L_433:
        /*0058*/ 	.byte	0x04, 0x17
        /*005a*/ 	.short	(.L_435 - .L_434)
.L_434:
        /*005c*/ 	.word	0x00000000
        /*0060*/ 	.short	0x0000
        /*0062*/ 	.short	0x0000
        /*0064*/ 	.byte	0x00, 0xf0, 0x11, 0x00


	//----- nvinfo : EIATTR_SPARSE_MMA_MASK
	.align		4
.L_435:
        /*0068*/ 	.byte	0x03, 0x50
        /*006a*/ 	.short	0x0000


	//----- nvinfo : EIATTR_MAXREG_COUNT
	.align		4
        /*006c*/ 	.byte	0x03, 0x1b
        /*006e*/ 	.short	0x00ff


	//----- nvinfo : EIATTR_NUM_BARRIERS
	.align		4
        /*0070*/ 	.byte	0x02, 0x4c
        /*0072*/ 	.byte	0x01
	.zero		1


	//----- nvinfo : EIATTR_MERCURY_ISA_VERSION
	.align		4
        /*0074*/ 	.byte	0x03, 0x5f
        /*0076*/ 	.short	0x0101


	//----- nvinfo : EIATTR_INT_WARP_WIDE_INSTR_OFFSETS
	.align		4
        /*0078*/ 	.byte	0x04, 0x31
        /*007a*/ 	.short	(.L_437 - .L_436)


	//   ....[0]....
.L_436:
        /*007c*/ 	.word	0x00000550


	//   ....[1]....
        /*0080*/ 	.word	0x000005a0


	//   ....[2]....
        /*0084*/ 	.word	0x000005b0


	//----- nvinfo : EIATTR_COOP_GROUP_MASK_REGIDS
	.align		4
.L_437:
        /*0088*/ 	.byte	0x04, 0x29
        /*008a*/ 	.short	(.L_439 - .L_438)


	//   ....[0]....
.L_438:
        /*008c*/ 	.word	0x05000007


	//   ....[1]....
        /*0090*/ 	.word	0x05000007


	//   ....[2]....
        /*0094*/ 	.word	0x05000007


	//   ....[3]....
        /*0098*/ 	.word	0x05000007


	//   ....[4]....
        /*009c*/ 	.word	0x05000007


	//   ....[5]....
        /*00a0*/ 	.word	0x05000007


	//   ....[6]....
        /*00a4*/ 	.word	0x05000007


	//   ....[7]....
        /*00a8*/ 	.word	0x05000007


	//   ....[8]....
        /*00ac*/ 	.word	0x05000007


	//   ....[9]....
        /*00b0*/ 	.word	0x05000007


	//   ....[10]....
        /*00b4*/ 	.word	0x05000007


	//----- nvinfo : EIATTR_COOP_GROUP_INSTR_OFFSETS
	.align		4
.L_439:
        /*00b8*/ 	.byte	0x04, 0x28
        /*00ba*/ 	.short	(.L_441 - .L_440)


	//   ....[0]....
.L_440:
        /*00bc*/ 	.word	0x000005f0


	//   ....[1]....
        /*00c0*/ 	.word	0x00000620


	//   ....[2]....
        /*00c4*/ 	.word	0x00000640


	//   ....[3]....
        /*00c8*/ 	.word	0x00000660


	//   ....[4]....
        /*00cc*/ 	.word	0x00000680


	//   ....[5]....
        /*00d0*/ 	.word	0x00000790


	//   ....[6]....
        /*00d4*/ 	.word	0x00000810


	//   ....[7]....
        /*00d8*/ 	.word	0x000008a0


	//   ....[8]....
        /*00dc*/ 	.word	0x00000930


	//   ....[9]....
        /*00e0*/ 	.word	0x000009d0


	//   ....[10]....
        /*00e4*/ 	.word	0x00000a70


	//----- nvinfo : EIATTR_VRC_CTA_INIT_COUNT
	.align		4
.L_441:
        /*00e8*/ 	.byte	0x02, 0x4a
	.zero		1
	.zero		1


	//----- nvinfo : EIATTR_EXIT_INSTR_OFFSETS
	.align		4
        /*00ec*/ 	.byte	0x04, 0x1c
        /*00ee*/ 	.short	(.L_443 - .L_442)


	//   ....[0]....
.L_442:
        /*00f0*/ 	.word	0x000001f0


	//   ....[1]....
        /*00f4*/ 	.word	0x00000730


	//----- nvinfo : EIATTR_MAX_THREADS
	.align		4
.L_443:
        /*00f8*/ 	.byte	0x04, 0x05
        /*00fa*/ 	.short	(.L_445 - .L_444)
.L_444:
        /*00fc*/ 	.word	0x00000040
        /*0100*/ 	.word	0x00000001
        /*0104*/ 	.word	0x00000001


	//----- nvinfo : EIATTR_CRS_STACK_SIZE
	.align		4
.L_445:
        /*0108*/ 	.byte	0x04, 0x1e
        /*010a*/ 	.short	(.L_447 - .L_446)
.L_446:
        /*010c*/ 	.word	0x00000000


	//----- nvinfo : EIATTR_CBANK_PARAM_SIZE
	.align		4
.L_447:
        /*0110*/ 	.byte	0x03, 0x19
        /*0112*/ 	.short	0x0028


	//----- nvinfo : EIATTR_PARAM_CBANK
	.align		4
        /*0114*/ 	.byte	0x04, 0x0a
        /*0116*/ 	.short	(.L_449 - .L_448)
	.align		4
.L_448:
        /*0118*/ 	.word	index@(.nv.constant0._cupy_channelizer_8x8_float32_complex64)
        /*011c*/ 	.short	0x0380
        /*011e*/ 	.short	0x0028


	//----- nvinfo : EIATTR_SW_WAR
	.align		4
.L_449:
        /*0120*/ 	.byte	0x04, 0x36
        /*0122*/ 	.short	(.L_451 - .L_450)
.L_450:
        /*0124*/ 	.word	0x00000008
.L_451:


//--------------------- .nv.callgraph             --------------------------
	.section	.nv.callgraph,"",@"SHT_CUDA_CALLGRAPH"
	.align	4
	.sectionentsize	8
	.align		4
        /*0000*/ 	.word	0x00000000
	.align		4
        /*0004*/ 	.word	0xffffffff
	.align		4
        /*0008*/ 	.word	0x00000000
	.align		4
        /*000c*/ 	.word	0xfffffffe
	.align		4
        /*0010*/ 	.word	0x00000000
	.align		4
        /*0014*/ 	.word	0xfffffffd
	.align		4
        /*0018*/ 	.word	0x00000000
	.align		4
        /*001c*/ 	.word	0xfffffffc


//--------------------- .nv.constant4             --------------------------
	.section	.nv.constant4,"a",@progbits
	.align	8
	.align		8
.nv.constant4:
        /*0000*/ 	.dword	_ZN34_INTERNAL_b8e13b3f_4_k_cu_f8e7cbaa4cuda3std3__436_GLOBAL__N__b8e13b3f_4_k_cu_f8e7cbaa6ignoreE
	.align		8
        /*0008*/ 	.dword	_ZN34_INTERNAL_b8e13b3f_4_k_cu_f8e7cbaa4cuda3std3__45__cpo5beginE
	.align		8
        /*0010*/ 	.dword	_ZN34_INTERNAL_b8e13b3f_4_k_cu_f8e7cbaa4cuda3std3__45__cpo3endE
	.align		8
        /*0018*/ 	.dword	_ZN34_INTERNAL_b8e13b3f_4_k_cu_f8e7cbaa4cuda3std3__45__cpo6cbeginE
	.align		8
        /*0020*/ 	.dword	_ZN34_INTERNAL_b8e13b3f_4_k_cu_f8e7cbaa4cuda3std3__45__cpo4cendE
	.align		8
        /*0028*/ 	.dword	_ZN34_INTERNAL_b8e13b3f_4_k_cu_f8e7cbaa4cuda3std3__45__cpo6rbeginE
	.align		8
        /*0030*/ 	.dword	_ZN34_INTERNAL_b8e13b3f_4_k_cu_f8e7cbaa4cuda3std3__45__cpo4rendE
	.align		8
        /*0038*/ 	.dword	_ZN34_INTERNAL_b8e13b3f_4_k_cu_f8e7cbaa4cuda3std3__45__cpo7crbeginE
	.align		8
        /*0040*/ 	.dword	_ZN34_INTERNAL_b8e13b3f_4_k_cu_f8e7cbaa4cuda3std3__45__cpo5crendE
	.align		8
        /*0048*/ 	.dword	_ZN34_INTERNAL_b8e13b3f_4_k_cu_f8e7cbaa4cuda3std3__419piecewise_constructE
	.align		8
        /*0050*/ 	.dword	_ZN34_INTERNAL_b8e13b3f_4_k_cu_f8e7cbaa4cuda3std3__48in_placeE
	.align		8
        /*0058*/ 	.dword	_ZN34_INTERNAL_b8e13b3f_4_k_cu_f8e7cbaa4cuda3std3__420unreachable_sentinelE
	.align		8
        /*0060*/ 	.dword	_ZN34_INTERNAL_b8e13b3f_4_k_cu_f8e7cbaa4cuda3std6ranges3__45__cpo4swapE
	.align		8
        /*0068*/ 	.dword	_ZN34_INTERNAL_b8e13b3f_4_k_cu_f8e7cbaa4cuda3std6ranges3__45__cpo9iter_moveE
	.align		8
        /*0070*/ 	.dword	_ZN34_INTERNAL_b8e13b3f_4_k_cu_f8e7cbaa4cuda3std6ranges3__45__cpo7advanceE
	.align		8
        /*0078*/ 	.dword	_ZN34_INTERNAL_b8e13b3f_4_k_cu_f8e7cbaa4cuda3std6ranges3__45__cpo5beginE
	.align		8
        /*0080*/ 	.dword	_ZN34_INTERNAL_b8e13b3f_4_k_cu_f8e7cbaa4cuda3std6ranges3__45__cpo3endE
	.align		8
        /*0088*/ 	.dword	_ZN34_INTERNAL_b8e13b3f_4_k_cu_f8e7cbaa4cuda3std6ranges3__45__cpo6cbeginE
	.align		8
        /*0090*/ 	.dword	_ZN34_INTERNAL_b8e13b3f_4_k_cu_f8e7cbaa4cuda3std6ranges3__45__cpo4cendE
	.align		8
        /*0098*/ 	.dword	_ZN34_INTERNAL_b8e13b3f_4_k_cu_f8e7cbaa4cuda3std6ranges3__45__cpo9iter_swapE
	.align		8
        /*00a0*/ 	.dword	_ZN34_INTERNAL_b8e13b3f_4_k_cu_f8e7cbaa4cuda3std6ranges3__45__cpo4nextE
	.align		8
        /*00a8*/ 	.dword	_ZN34_INTERNAL_b8e13b3f_4_k_cu_f8e7cbaa4cuda3std6ranges3__45__cpo4prevE
	.align		8
        /*00b0*/ 	.dword	_ZN34_INTERNAL_b8e13b3f_4_k_cu_f8e7cbaa4cuda3std6ranges3__45__cpo4dataE
	.align		8
        /*00b8*/ 	.dword	_ZN34_INTERNAL_b8e13b3f_4_k_cu_f8e7cbaa4cuda3std6ranges3__45__cpo5cdataE
	.align		8
        /*00c0*/ 	.dword	_ZN34_INTERNAL_b8e13b3f_4_k_cu_f8e7cbaa4cuda3std6ranges3__45__cpo4sizeE
	.align		8
        /*00c8*/ 	.dword	_ZN34_INTERNAL_b8e13b3f_4_k_cu_f8e7cbaa4cuda3std6ranges3__45__cpo5ssizeE
	.align		8
        /*00d0*/ 	.dword	_ZN34_INTERNAL_b8e13b3f_4_k_cu_f8e7cbaa4cuda3std6ranges3__45__cpo8distanceE
	.align		8
        /*00d8*/ 	.dword	_ZN34_INTERNAL_b8e13b3f_4_k_cu_f8e7cbaa6thrust24THRUST_300001_SM_1000_NS6system6detail10sequential3seqE


//--------------------- .text._cupy_channelizer_32x32_complex128_complex128 --------------------------
	.section	.text._cupy_channelizer_32x32_complex128_complex128,"ax",@progbits
	.align	128
        .global         _cupy_channelizer_32x32_complex128_complex128
        .type           _cupy_channelizer_32x32_complex128_complex128,@function
        .size           _cupy_channelizer_32x32_complex128_complex128,(.L_x_336 - _cupy_channelizer_32x32_complex128_complex128)
        .other          _cupy_channelizer_32x32_complex128_complex128,@"STO_CUDA_ENTRY STV_DEFAULT"
_cupy_channelizer_32x32_complex128_complex128:
.text._cupy_channelizer_32x32_complex128_complex128:
[----:B------:R-:W-:Y:S01]  /*0000*/  LDC R1, c[0x0][0x37c] ;  /* 0x0000df00ff017b82 */ /* 0x000fe20000000800 */
[----:B------:R-:W0:Y:S07]  /*0010*/  S2R R3, SR_CTAID.X ;  /* 0x0000000000037919 */ /* 0x000e2e0000002500 */
[----:B------:R-:W1:Y:S01]  /*0020*/  LDC.64 R4, c[0x0][0x380] ;  /* 0x0000e000ff047b82 */ /* 0x000e620000000a00 */
[----:B------:R-:W0:Y:S01]  /*0030*/  LDCU UR4, c[0x0][0x360] ;  /* 0x00006c00ff0477ac */ /* 0x000e220008000800 */
[----:B------:R-:W0:Y:S01]  /*0040*/  S2R R6, SR_TID.X ;  /* 0x0000000000067919 */ /* 0x000e220000002100 */
[----:B------:R-:W1:Y:S05]  /*0050*/  S2R R0, SR_TID.Y ;  /* 0x0000000000007919 */ /* 0x000e6a0000002200 */
[----:B------:R-:W2:Y:S08]  /*0060*/  S2UR UR8, SR_CgaCtaId ;  /* 0x00000000000879c3 */ /* 0x000eb00000008800 */
[----:B------:R-:W3:Y:S08]  /*0070*/  S2UR UR6, SR_CTAID.Y ;  /* 0x00000000000679c3 */ /* 0x000ef00000002600 */
[----:B------:R-:W3:Y:S01]  /*0080*/  LDC R12, c[0x0][0x388] ;  /* 0x0000e200ff0c7b82 */ /* 0x000ee20000000800 */
[----:B0-----:R-:W-:Y:S01]  /*0090*/  IMAD R21, R3, UR4, R6 ;  /* 0x0000000403157c24 */ /* 0x001fe2000f8e0206 */
[----:B------:R-:W0:Y:S01]  /*00a0*/  LDCU.64 UR4, c[0x0][0x358] ;  /* 0x00006b00ff0477ac */ /* 0x000e220008000a00 */
[----:B-1----:R-:W-:-:S04]  /*00b0*/  ISETP.GE.U32.AND P0, PT, R0, R5, PT ;  /* 0x000000050000720c */ /* 0x002fc80003f06070 */
[----:B------:R-:W-:-:S13]  /*00c0*/  ISETP.LT.U32.AND P0, PT, R21, R4, !P0 ;  /* 0x000000041500720c */ /* 0x000fda0004701070 */
[----:B------:R-:W1:Y:S01]  /*00d0*/  @P0 LDC.64 R8, c[0x0][0x398] ;  /* 0x0000e600ff080b82 */ /* 0x000e620000000a00 */
[----:B------:R-:W-:-:S04]  /*00e0*/  @P0 IMAD R7, R0, R4, R21 ;  /* 0x0000000400070224 */ /* 0x000fc800078e0215 */
[----:B-1----:R-:W-:-:S06]  /*00f0*/  @P0 IMAD.WIDE.U32 R8, R7, 0x10, R8 ;  /* 0x0000001007080825 */ /* 0x002fcc00078e0008 */
[----:B0-----:R-:W4:Y:S01]  /*0100*/  @P0 LDG.E.128.CONSTANT R8, desc[UR4][R8.64] ;  /* 0x0000000408080981 */ /* 0x001f22000c1e9d00 */
[----:B------:R-:W-:Y:S01]  /*0110*/  UMOV UR7, 0x400 ;  /* 0x0000040000077882 */ /* 0x000fe20000000000 */
[----:B--2---:R-:W-:Y:S01]  /*0120*/  @P0 IMAD.U32 R15, RZ, RZ, UR8 ;  /* 0x00000008ff0f0e24 */ /* 0x004fe2000f8e00ff */
[----:B---3--:R-:W-:Y:S01]  /*0130*/  ISETP.LE.U32.AND P1, PT, R12, UR6, PT ;  /* 0x000000060c007c0c */ /* 0x008fe2000bf23070 */
[----:B------:R-:W-:-:S05]  /*0140*/  @P0 IMAD.U32 R2, RZ, RZ, UR7 ;  /* 0x00000007ff020e24 */ /* 0x000fca000f8e00ff */
[----:B------:R-:W-:Y:S01]  /*0150*/  @P0 LEA R7, R15, R2, 0x18 ;  /* 0x000000020f070211 */ /* 0x000fe200078ec0ff */
[----:B------:R-:W-:Y:S01]  /*0160*/  @!P0 IMAD.U32 R15, RZ, RZ, UR8 ;  /* 0x00000008ff0f8e24 */ /* 0x000fe2000f8e00ff */
[----:B------:R-:W-:-:S03]  /*0170*/  @!P0 MOV R2, UR7 ;  /* 0x0000000700028c02 */ /* 0x000fc60008000f00 */
[----:B------:R-:W-:Y:S01]  /*0180*/  @P0 IMAD R13, R6, 0x200, R7 ;  /* 0x00000200060d0824 */ /* 0x000fe200078e0207 */
[----:B------:R-:W-:-:S03]  /*0190*/  @!P0 LEA R7, R15, R2, 0x18 ;  /* 0x000000020f078211 */ /* 0x000fc600078ec0ff */
[----:B------:R-:W-:Y:S01]  /*01a0*/  @P0 IMAD R13, R0, 0x10, R13 ;  /* 0x00000010000d0824 */ /* 0x000fe200078e020d */
[----:B------:R-:W-:-:S05]  /*01b0*/  @!P0 LEA R17, R6, R7, 0x9 ;  /* 0x0000000706118211 */ /* 0x000fca00078e48ff */
[----:B------:R-:W-:Y:S01]  /*01c0*/  @!P0 IMAD R17, R0, 0x10, R17 ;  /* 0x0000001000118824 */ /* 0x000fe200078e0211 */
[----:B----4-:R-:W-:-:S07]  /*01d0*/  @P0 DADD R10, -RZ, -R10 ;  /* 0x00000000ff0a0229 */ /* 0x010fce000000090a */
[----:B------:R0:W-:Y:S04]  /*01e0*/  @P0 STS.128 [R13], R8 ;  /* 0x000000080d000388 */ /* 0x0001e80000000c00 */
[----:B------:R0:W-:Y:S01]  /*01f0*/  @!P0 STS.128 [R17], RZ ;  /* 0x000000ff11008388 */ /* 0x0001e20000000c00 */
[----:B------:R-:W-:Y:S05]  /*0200*/  @P1 EXIT ;  /* 0x000000000000194d */ /* 0x000fea0003800000 */
[----:B------:R-:W1:Y:S01]  /*0210*/  LDC.64 R22, c[0x0][0x390] ;  /* 0x0000e400ff167b82 */ /* 0x000e620000000a00 */
[----:B------:R-:W-:Y:S01]  /*0220*/  IADD3 R2, PT, PT, R2, 0x4000, RZ ;  /* 0x0000400002027810 */ /* 0x000fe20007ffe0ff */
[----:B------:R-:W-:Y:S01]  /*0230*/  IMAD R3, R3, 0x20, R0 ;  /* 0x0000002003037824 */ /* 0x000fe200078e0200 */
[----:B0-----:R-:W-:Y:S01]  /*0240*/  LOP3.LUT R17, RZ, R21, RZ, 0x33, !PT ;  /* 0x00000015ff117212 */ /* 0x001fe200078e33ff */
[----:B------:R-:W-:Y:S01]  /*0250*/  IMAD R7, R0, 0x200, R7 ;  /* 0x0000020000077824 */ /* 0x000fe200078e0207 */
[----:B------:R-:W-:Y:S01]  /*0260*/  LEA R9, R15, R2, 0x18 ;  /* 0x000000020f097211 */ /* 0x000fe200078ec0ff */
[----:B------:R-:W0:Y:S01]  /*0270*/  LDCU UR8, c[0x0][0x380] ;  /* 0x00007000ff0877ac */ /* 0x000e220008000800 */
[----:B------:R-:W-:Y:S01]  /*0280*/  IADD3 R17, PT, PT, R17, R4, RZ ;  /* 0x0000000411117210 */ /* 0x000fe20007ffe0ff */
[----:B------:R-:W-:Y:S01]  /*0290*/  IMAD R2, R6, 0x10, R7 ;  /* 0x0000001006027824 */ /* 0x000fe200078e0207 */
[----:B------:R-:W-:Y:S01]  /*02a0*/  LOP3.LUT R8, RZ, R0, RZ, 0x33, !PT ;  /* 0x00000000ff087212 */ /* 0x000fe200078e33ff */
[C---:B------:R-:W-:Y:S01]  /*02b0*/  IMAD R13, R0.reuse, 0x200, R9 ;  /* 0x00000200000d7824 */ /* 0x040fe200078e0209 */
[-C--:B------:R-:W-:Y:S01]  /*02c0*/  ISETP.GE.U32.AND P1, PT, R3, R4.reuse, PT ;  /* 0x000000040300720c */ /* 0x080fe20003f26070 */
[----:B------:R-:W-:Y:S01]  /*02d0*/  IMAD R11, R0, R4, R17 ;  /* 0x00000004000b7224 */ /* 0x000fe200078e0211 */
[----:B------:R-:W-:Y:S01]  /*02e0*/  LEA R7, R6, R9, 0x9 ;  /* 0x0000000906077211 */ /* 0x000fe200078e48ff */
[----:B------:R-:W-:Y:S01]  /*02f0*/  IMAD.IADD R8, R8, 0x1, R5 ;  /* 0x0000000108087824 */ /* 0x000fe200078e0205 */
[C---:B------:R-:W-:Y:S01]  /*0300*/  ISETP.EQ.AND P1, PT, R6.reuse, RZ, !P1 ;  /* 0x000000ff0600720c */ /* 0x040fe20004f22270 */
[----:B------:R-:W-:Y:S01]  /*0310*/  IMAD R4, R6, 0x10, R13 ;  /* 0x0000001006047824 */ /* 0x000fe200078e020d */
[----:B------:R-:W-:Y:S01]  /*0320*/  IADD3 R6, PT, PT, R0, 0x1, -R5 ;  /* 0x0000000100067810 */ /* 0x000fe20007ffe805 */
[----:B------:R-:W-:Y:S01]  /*0330*/  IMAD R5, R8, 0x10, R7 ;  /* 0x0000001008057824 */ /* 0x000fe200078e0207 */
[----:B------:R-:W-:Y:S01]  /*0340*/  MOV R19, UR6 ;  /* 0x0000000600137c02 */ /* 0x000fe20008000f00 */
[----:B------:R-:W2:Y:S01]  /*0350*/  LDCU UR9, c[0x0][0x388] ;  /* 0x00007100ff0977ac */ /* 0x000ea20008000800 */
[----:B-1----:R-:W-:Y:S01]  /*0360*/  IMAD.WIDE.U32 R22, R11, 0x10, R22 ;  /* 0x000000100b167825 */ /* 0x002fe200078e0016 */
[----:B0-2---:R-:W1:Y:S06]  /*0370*/  LDCU UR7, c[0x0][0x384] ;  /* 0x00007080ff0777ac */ /* 0x005e6c0008000800 */
.L_x_6:
[----:B-1----:R-:W-:-:S13]  /*0380*/  ISETP.GE.U32.AND P2, PT, R19, UR7, PT ;  /* 0x0000000713007c0c */ /* 0x002fda000bf46070 */
[----:B0-----:R-:W-:Y:S05]  /*0390*/  @!P2 BRA `(.L_x_0) ;  /* 0x000000000024a947 */ /* 0x001fea0003800000 */
[----:B------:R-:W-:Y:S05]  /*03a0*/  @!P0 BRA `(.L_x_1) ;  /* 0x00000000004c8947 */ /* 0x000fea0003800000 */
[----:B------:R-:W0:Y:S01]  /*03b0*/  LDC.64 R12, c[0x0][0x390] ;  /* 0x0000e400ff0c7b82 */ /* 0x000e220000000a00 */
[----:B------:R-:W-:-:S04]  /*03c0*/  IMAD.IADD R8, R6, 0x1, R19 ;  /* 0x0000000106087824 */ /* 0x000fc800078e0213 */
[----:B------:R-:W-:-:S04]  /*03d0*/  IMAD R9, R8, UR8, R17 ;  /* 0x0000000808097c24 */ /* 0x000fc8000f8e0211 */
[----:B0-----:R-:W-:-:S05]  /*03e0*/  IMAD.WIDE.U32 R12, R9, 0x10, R12 ;  /* 0x00000010090c7825 */ /* 0x001fca00078e000c */
[----:B------:R-:W2:Y:S02]  /*03f0*/  LDG.E.128.CONSTANT R8, desc[UR4][R12.64] ;  /* 0x000000040c087981 */ /* 0x000ea4000c1e9d00 */
[----:B--2---:R-:W-:-:S07]  /*0400*/  DADD R10, -RZ, -R10 ;  /* 0x00000000ff0a7229 */ /* 0x004fce000000090a */
[----:B------:R0:W-:Y:S01]  /*0410*/  STS.128 [R5], R8 ;  /* 0x0000000805007388 */ /* 0x0001e20000000c00 */
[----:B------:R-:W-:Y:S05]  /*0420*/  BRA `(.L_x_1) ;  /* 0x00000000002c7947 */ /* 0x000fea0003800000 */
.L_x_0:
[----:B------:R-:W-:-:S04]  /*0430*/  ISETP.GE.U32.AND P2, PT, R19, R0, PT ;  /* 0x000000001300720c */ /* 0x000fc80003f46070 */
[----:B------:R-:W-:-:S13]  /*0440*/  ISETP.GE.U32.OR P2, PT, R21, UR8, !P2 ;  /* 0x0000000815007c0c */ /* 0x000fda000d746470 */
[----:B------:R-:W-:Y:S05]  /*0450*/  @P2 BRA `(.L_x_2) ;  /* 0x0000000000182947 */ /* 0x000fea0003800000 */
[----:B------:R-:W2:Y:S01]  /*0460*/  LDG.E.128.CONSTANT R8, desc[UR4][R22.64] ;  /* 0x0000000416087981 */ /* 0x000ea2000c1e9d00 */
[----:B------:R-:W-:-:S05]  /*0470*/  IADD3 R12, PT, PT, -R0, R19, RZ ;  /* 0x00000013000c7210 */ /* 0x000fca0007ffe1ff */
[----:B------:R-:W-:Y:S01]  /*0480*/  IMAD R13, R12, 0x10, R7 ;  /* 0x000000100c0d7824 */ /* 0x000fe200078e0207 */
[----:B--2---:R-:W-:-:S07]  /*0490*/  DADD R10, -RZ, -R10 ;  /* 0x00000000ff0a7229 */ /* 0x004fce000000090a */
[----:B------:R1:W-:Y:S01]  /*04a0*/  STS.128 [R13], R8 ;  /* 0x000000080d007388 */ /* 0x0003e20000000c00 */
[----:B------:R-:W-:Y:S05]  /*04b0*/  BRA `(.L_x_1) ;  /* 0x0000000000087947 */ /* 0x000fea0003800000 */
.L_x_2:
[----:B------:R-:W-:-:S05]  /*04c0*/  LEA R8, R0, R7, 0x4 ;  /* 0x0000000700087211 */ /* 0x000fca00078e20ff */
[----:B------:R2:W-:Y:S02]  /*04d0*/  STS.128 [R8], RZ ;  /* 0x000000ff08007388 */ /* 0x0005e40000000c00 */
.L_x_1:
[----:B------:R-:W3:Y:S01]  /*04e0*/  LDC R16, c[0x0][0x380] ;  /* 0x0000e000ff107b82 */ /* 0x000ee20000000800 */
[----:B------:R-:W-:Y:S05]  /*04f0*/  WARPSYNC.ALL ;  /* 0x0000000000007948 */ /* 0x000fea0003800000 */
[----:B------:R-:W-:Y:S01]  /*0500*/  BSSY B0, `(.L_x_3) ;  /* 0x000002f000007945 */ /* 0x000fe20003800000 */
[----:B012---:R-:W-:Y:S02]  /*0510*/  CS2R R8, SRZ ;  /* 0x0000000000087805 */ /* 0x007fe4000001ff00 */
[----:B------:R-:W-:Y:S01]  /*0520*/  CS2R R10, SRZ ;  /* 0x00000000000a7805 */ /* 0x000fe2000001ff00 */
[----:B------:R-:W-:Y:S01]  /*0530*/  BAR.SYNC.DEFER_BLOCKING 0x0 ;  /* 0x0000000000007b1d */ /* 0x000fe20000010000 */
[----:B---3--:R-:W-:-:S13]  /*0540*/  ISETP.GE.U32.AND P2, PT, R3, R16, PT ;  /* 0x000000100300720c */ /* 0x008fda0003f46070 */
[----:B------:R-:W-:Y:S05]  /*0550*/  @P2 BRA `(.L_x_4) ;  /* 0x0000000000a42947 */ /* 0x000fea0003800000 */
[----:B------:R-:W-:Y:S01]  /*0560*/  LDS.128 R8, [R2] ;  /* 0x0000000002087984 */ /* 0x000fe20000000c00 */
[----:B------:R-:W-:-:S03]  /*0570*/  UMOV UR6, 0xffffffff ;  /* 0xffffffff00067882 */ /* 0x000fc60000000000 */
[----:B------:R-:W0:Y:S02]  /*0580*/  LDS.128 R12, [R4] ;  /* 0x00000000040c7984 */ /* 0x000e240000000c00 */
[C---:B0-----:R-:W-:Y:S02]  /*0590*/  DMUL R24, R10.reuse, R14 ;  /* 0x0000000e0a187228 */ /* 0x041fe40000000000 */
[----:B------:R-:W-:-:S06]  /*05a0*/  DMUL R10, R10, R12 ;  /* 0x0000000c0a0a7228 */ /* 0x000fcc0000000000 */
[C---:B------:R-:W-:Y:S02]  /*05b0*/  DFMA R12, R8.reuse, R12, -R24 ;  /* 0x0000000c080c722b */ /* 0x040fe40000000818 */
[----:B------:R-:W-:Y:S01]  /*05c0*/  DFMA R14, R8, R14, R10 ;  /* 0x0000000e080e722b */ /* 0x000fe2000000000a */
[----:B------:R-:W-:Y:S10]  /*05d0*/  BRA.DIV UR6, `(.L_x_5) ;  /* 0x0000000206ac7947 */ /* 0x000ff4000b800000 */
[----:B------:R-:W-:Y:S04]  /*05e0*/  SHFL.BFLY PT, R9, R13, 0x10, 0x1f ;  /* 0x0e001f000d097f89 */ /* 0x000fe800000e0000 */
[----:B------:R-:W0:Y:S04]  /*05f0*/  SHFL.BFLY PT, R8, R12, 0x10, 0x1f ;  /* 0x0e001f000c087f89 */ /* 0x000e2800000e0000 */
[----:B------:R-:W-:Y:S04]  /*0600*/  SHFL.BFLY PT, R29, R15, 0x10, 0x1f ;  /* 0x0e001f000f1d7f89 */ /* 0x000fe800000e0000 */
[----:B------:R-:W1:Y:S01]  /*0610*/  SHFL.BFLY PT, R28, R14, 0x10, 0x1f ;  /* 0x0e001f000e1c7f89 */ /* 0x000e6200000e0000 */
[----:B0-----:R-:W-:-:S07]  /*0620*/  DADD R8, R12, R8 ;  /* 0x000000000c087229 */ /* 0x001fce0000000008 */
[----:B------:R-:W-:Y:S01]  /*0630*/  SHFL.BFLY PT, R13, R9, 0x8, 0x1f ;  /* 0x0d001f00090d7f89 */ /* 0x000fe200000e0000 */
[----:B-1----:R-:W-:-:S03]  /*0640*/  DADD R28, R14, R28 ;  /* 0x000000000e1c7229 */ /* 0x002fc6000000001c */
[----:B------:R-:W0:Y:S04]  /*0650*/  SHFL.BFLY PT, R12, R8, 0x8, 0x1f ;  /* 0x0d001f00080c7f89 */ /* 0x000e2800000e0000 */
[----:B------:R-:W-:Y:S04]  /*0660*/  SHFL.BFLY PT, R11, R29, 0x8, 0x1f ;  /* 0x0d001f001d0b7f89 */ /* 0x000fe800000e0000 */
[----:B------:R-:W1:Y:S01]  /*0670*/  SHFL.BFLY PT, R10, R28, 0x8, 0x1f ;  /* 0x0d001f001c0a7f89 */ /* 0x000e6200000e0000 */
[----:B0-----:R-:W-:-:S07]  /*0680*/  DADD R12, R8, R12 ;  /* 0x00000000080c7229 */ /* 0x001fce000000000c */
[----:B------:R-:W0:Y:S01]  /*0690*/  SHFL.BFLY PT, R26, R13, 0x4, 0x1f ;  /* 0x0c801f000d1a7f89 */ /* 0x000e2200000e0000 */
[----:B-1----:R-:W-:-:S03]  /*06a0*/  DADD R10, R28, R10 ;  /* 0x000000001c0a7229 */ /* 0x002fc6000000000a */
[----:B------:R-:W1:Y:S04]  /*06b0*/  SHFL.BFLY PT, R8, R12, 0x4, 0x1f ;  /* 0x0c801f000c087f89 */ /* 0x000e6800000e0000 */
[----:B------:R-:W-:Y:S04]  /*06c0*/  SHFL.BFLY PT, R15, R11, 0x4, 0x1f ;  /* 0x0c801f000b0f7f89 */ /* 0x000fe800000e0000 */
[----:B------:R-:W2:Y:S01]  /*06d0*/  SHFL.BFLY PT, R14, R10, 0x4, 0x1f ;  /* 0x0c801f000a0e7f89 */ /* 0x000ea200000e0000 */
[----:B0-----:R-:W-:-:S06]  /*06e0*/  IMAD.MOV.U32 R9, RZ, RZ, R26 ;  /* 0x000000ffff097224 */ /* 0x001fcc00078e001a */
[----:B-1----:R-:W-:Y:S02]  /*06f0*/  DADD R8, R12, R8 ;  /* 0x000000000c087229 */ /* 0x002fe40000000008 */
[----:B--2---:R-:W-:-:S05]  /*0700*/  DADD R14, R10, R14 ;  /* 0x000000000a0e7229 */ /* 0x004fca000000000e */
        /* <DEDUP_REMOVED lines=8> */
[----:B------:R1:W2:Y:S04]  /*0790*/  SHFL.BFLY PT, R26, R11, 0x1, 0x1f ;  /* 0x0c201f000b1a7f89 */ /* 0x0002a800000e0000 */
[----:B------:R1:W3:Y:S02]  /*07a0*/  SHFL.BFLY PT, R24, R10, 0x1, 0x1f ;  /* 0x0c201f000a187f89 */ /* 0x0002e400000e0000 */
[----:B01----:R-:W-:-:S11]  /*07b0*/  DADD R8, R12, R28 ;  /* 0x000000000c087229 */ /* 0x003fd6000000001c */
.L_x_27:
[----:B--2---:R-:W-:Y:S01]  /*07c0*/  MOV R27, R26 ;  /* 0x0000001a001b7202 */ /* 0x004fe20000000f00 */
[----:B---3--:R-:W-:-:S06]  /*07d0*/  IMAD.MOV.U32 R26, RZ, RZ, R24 ;  /* 0x000000ffff1a7224 */ /* 0x008fcc00078e0018 */
[----:B------:R-:W-:-:S11]  /*07e0*/  DADD R10, R10, R26 ;  /* 0x000000000a0a7229 */ /* 0x000fd6000000001a */
.L_x_4:
[----:B------:R-:W-:Y:S05]  /*07f0*/  BSYNC B0 ;  /* 0x0000000000007941 */ /* 0x000fea0003800000 */
.L_x_3:
[----:B------:R-:W0:Y:S01]  /*0800*/  @P1 LDC.64 R12, c[0x0][0x3a0] ;  /* 0x0000e800ff0c1b82 */ /* 0x000e220000000a00 */
[----:B------:R-:W1:Y:S01]  /*0810*/  LDCU UR6, c[0x0][0x364] ;  /* 0x00006c80ff0677ac */ /* 0x000e620008000800 */
[C---:B------:R-:W-:Y:S01]  /*0820*/  @P1 IMAD R15, R19.reuse, R16, R3 ;  /* 0x00000010130f1224 */ /* 0x040fe200078e0203 */
[----:B-1----:R-:W-:-:S04]  /*0830*/  IADD3 R19, PT, PT, R19, UR6, RZ ;  /* 0x0000000613137c10 */ /* 0x002fc8000fffe0ff */
[----:B------:R-:W-:Y:S01]  /*0840*/  ISETP.GE.U32.AND P2, PT, R19, UR9, PT ;  /* 0x0000000913007c0c */ /* 0x000fe2000bf46070 */
[----:B0-----:R-:W-:-:S05]  /*0850*/  @P1 IMAD.WIDE.U32 R12, R15, 0x10, R12 ;  /* 0x000000100f0c1825 */ /* 0x001fca00078e000c */
[----:B------:R0:W-:Y:S07]  /*0860*/  @P1 STG.E.128 desc[UR4][R12.64], R8 ;  /* 0x000000080c001986 */ /* 0x0001ee000c101d04 */
[----:B------:R-:W-:Y:S05]  /*0870*/  @!P2 BRA `(.L_x_6) ;  /* 0xfffffff800c0a947 */ /* 0x000fea000383ffff */
[----:B------:R-:W-:Y:S05]  /*0880*/  EXIT ;  /* 0x000000000000794d */ /* 0x000fea0003800000 */
.L_x_5:
[----:B------:R-:W-:Y:S01]  /*0890*/  IMAD.MOV.U32 R27, RZ, RZ, R13 ;  /* 0x000000ffff1b7224 */ /* 0x000fe200078e000d */
[----:B------:R-:W-:Y:S01]  /*08a0*/  MOV R20, 0x10 ;  /* 0x0000001000147802 */ /* 0x000fe20000000f00 */
[----:B------:R-:W-:Y:S01]  /*08b0*/  IMAD.MOV.U32 R25, RZ, RZ, 0x1f ;  /* 0x0000001fff197424 */ /* 0x000fe200078e00ff */
[----:B------:R-:W-:-:S07]  /*08c0*/  MOV R18, 0xffffffff ;  /* 0xffffffff00127802 */ /* 0x000fce0000000f00 */
[----:B------:R-:W-:Y:S05]  /*08d0*/  WARPSYNC.COLLECTIVE R18, `(.L_x_7) ;  /* 0x0000000012087348 */ /* 0x000fea0003c00000 */
[----:B------:R0:W1:Y:S02]  /*08e0*/  SHFL.BFLY P2, R24, R27, R20, R25 ;  /* 0x0c0000141b187389 */ /* 0x0000640000040019 */
[----:B01----:R-:W-:Y:S05]  /*08f0*/  ENDCOLLECTIVE ;  /* 0x000000000000791b */ /* 0x003fea0003800000 */
.L_x_7:
[----:B------:R-:W-:Y:S01]  /*0900*/  MOV R27, R12 ;  /* 0x0000000c001b7202 */ /* 0x000fe20000000f00 */
[----:B------:R-:W-:-:S07]  /*0910*/  IMAD.MOV.U32 R9, RZ, RZ, R24 ;  /* 0x000000ffff097224 */ /* 0x000fce00078e0018 */
[----:B------:R-:W-:Y:S05]  /*0920*/  WARPSYNC.COLLECTIVE R18, `(.L_x_8) ;  /* 0x0000000012087348 */ /* 0x000fea0003c00000 */
[----:B------:R0:W1:Y:S02]  /*0930*/  SHFL.BFLY P2, R24, R27, R20, R25 ;  /* 0x0c0000141b187389 */ /* 0x0000640000040019 */
[----:B01----:R-:W-:Y:S05]  /*0940*/  ENDCOLLECTIVE ;  /* 0x000000000000791b */ /* 0x003fea0003800000 */
.L_x_8:
[----:B------:R-:W-:Y:S02]  /*0950*/  IMAD.MOV.U32 R20, RZ, RZ, 0x8 ;  /* 0x00000008ff147424 */ /* 0x000fe400078e00ff */
[----:B------:R-:W-:-:S06]  /*0960*/  IMAD.MOV.U32 R8, RZ, RZ, R24 ;  /* 0x000000ffff087224 */ /* 0x000fcc00078e0018 */
[----:B------:R-:W-:-:S10]  /*0970*/  DADD R8, R12, R8 ;  /* 0x000000000c087229 */ /* 0x000fd40000000008 */
[----:B------:R-:W-:-:S07]  /*0980*/  MOV R27, R9 ;  /* 0x00000009001b7202 */ /* 0x000fce0000000f00 */
[----:B------:R-:W-:Y:S05]  /*0990*/  WARPSYNC.COLLECTIVE R18, `(.L_x_9) ;  /* 0x0000000012087348 */ /* 0x000fea0003c00000 */
[----:B------:R0:W1:Y:S02]  /*09a0*/  SHFL.BFLY P2, R24, R27, R20, R25 ;  /* 0x0c0000141b187389 */ /* 0x0000640000040019 */
[----:B01----:R-:W-:Y:S05]  /*09b0*/  ENDCOLLECTIVE ;  /* 0x000000000000791b */ /* 0x003fea0003800000 */
.L_x_9:
[----:B------:R-:W-:Y:S01]  /*09c0*/  IMAD.MOV.U32 R27, RZ, RZ, R8 ;  /* 0x000000ffff1b7224 */ /* 0x000fe200078e0008 */
[----:B------:R-:W-:-:S07]  /*09d0*/  MOV R13, R24 ;  /* 0x00000018000d7202 */ /* 0x000fce0000000f00 */
[----:B------:R-:W-:Y:S05]  /*09e0*/  WARPSYNC.COLLECTIVE R18, `(.L_x_10) ;  /* 0x0000000012087348 */ /* 0x000fea0003c00000 */
[----:B------:R0:W1:Y:S02]  /*09f0*/  SHFL.BFLY P2, R24, R27, R20, R25 ;  /* 0x0c0000141b187389 */ /* 0x0000640000040019 */
[----:B01----:R-:W-:Y:S05]  /*0a00*/  ENDCOLLECTIVE ;  /* 0x000000000000791b */ /* 0x003fea0003800000 */
.L_x_10:
[----:B------:R-:W-:Y:S02]  /*0a10*/  MOV R20, 0x4 ;  /* 0x0000000400147802 */ /* 0x000fe40000000f00 */
[----:B------:R-:W-:-:S06]  /*0a20*/  MOV R12, R24 ;  /* 0x00000018000c7202 */ /* 0x000fcc0000000f00 */
[----:B------:R-:W-:-:S10]  /*0a30*/  DADD R12, R8, R12 ;  /* 0x00000000080c7229 */ /* 0x000fd4000000000c */
[----:B------:R-:W-:-:S07]  /*0a40*/  IMAD.MOV.U32 R27, RZ, RZ, R13 ;  /* 0x000000ffff1b7224 */ /* 0x000fce00078e000d */
[----:B------:R-:W-:Y:S05]  /*0a50*/  WARPSYNC.COLLECTIVE R18, `(.L_x_11) ;  /* 0x0000000012087348 */ /* 0x000fea0003c00000 */
[----:B------:R0:W1:Y:S02]  /*0a60*/  SHFL.BFLY P2, R24, R27, R20, R25 ;  /* 0x0c0000141b187389 */ /* 0x0000640000040019 */
[----:B01----:R-:W-:Y:S05]  /*0a70*/  ENDCOLLECTIVE ;  /* 0x000000000000791b */ /* 0x003fea0003800000 */
.L_x_11:
[----:B------:R-:W-:Y:S01]  /*0a80*/  MOV R27, R12 ;  /* 0x0000000c001b7202 */ /* 0x000fe20000000f00 */
[----:B------:R-:W-:-:S07]  /*0a90*/  IMAD.MOV.U32 R26, RZ, RZ, R24 ;  /* 0x000000ffff1a7224 */ /* 0x000fce00078e0018 */
[----:B------:R-:W-:Y:S05]  /*0aa0*/  WARPSYNC.COLLECTIVE R18, `(.L_x_12) ;  /* 0x0000000012087348 */ /* 0x000fea0003c00000 */
[----:B------:R0:W1:Y:S02]  /*0ab0*/  SHFL.BFLY P2, R24, R27, R20, R25 ;  /* 0x0c0000141b187389 */ /* 0x0000640000040019 */
[----:B01----:R-:W-:Y:S05]  /*0ac0*/  ENDCOLLECTIVE ;  /* 0x000000000000791b */ /* 0x003fea0003800000 */
.L_x_12:
[----:B------:R-:W-:Y:S02]  /*0ad0*/  MOV R9, R26 ;  /* 0x0000001a00097202 */ /* 0x000fe40000000f00 */
[----:B------:R-:W-:Y:S01]  /*0ae0*/  MOV R20, 0x2 ;  /* 0x0000000200147802 */ /* 0x000fe20000000f00 */
[----:B------:R-:W-:-:S06]  /*0af0*/  IMAD.MOV.U32 R8, RZ, RZ, R24 ;  /* 0x000000ffff087224 */ /* 0x000fcc00078e0018 */
[----:B------:R-:W-:-:S10]  /*0b00*/  DADD R8, R12, R8 ;  /* 0x000000000c087229 */ /* 0x000fd40000000008 */
[----:B------:R-:W-:-:S07]  /*0b10*/  IMAD.MOV.U32 R27, RZ, RZ, R9 ;  /* 0x000000ffff1b7224 */ /* 0x000fce00078e0009 */
[----:B------:R-:W-:Y:S05]  /*0b20*/  WARPSYNC.COLLECTIVE R18, `(.L_x_13) ;  /* 0x0000000012087348 */ /* 0x000fea0003c00000 */
[----:B------:R0:W1:Y:S02]  /*0b30*/  SHFL.BFLY P2, R24, R27, R20, R25 ;  /* 0x0c0000141b187389 */ /* 0x0000640000040019 */
[----:B01----:R-:W-:Y:S05]  /*0b40*/  ENDCOLLECTIVE ;  /* 0x000000000000791b */ /* 0x003fea0003800000 */
.L_x_13:
[----:B------:R-:W-:Y:S01]  /*0b50*/  MOV R27, R8 ;  /* 0x00000008001b7202 */ /* 0x000fe20000000f00 */
[----:B------:R-:W-:-:S07]  /*0b60*/  IMAD.MOV.U32 R29, RZ, RZ, R24 ;  /* 0x000000ffff1d7224 */ /* 0x000fce00078e0018 */
[----:B------:R-:W-:Y:S05]  /*0b70*/  WARPSYNC.COLLECTIVE R18, `(.L_x_14) ;  /* 0x0000000012087348 */ /* 0x000fea0003c00000 */
[----:B------:R0:W1:Y:S02]  /*0b80*/  SHFL.BFLY P2, R24, R27, R20, R25 ;  /* 0x0c0000141b187389 */ /* 0x0000640000040019 */
[----:B01----:R-:W-:Y:S05]  /*0b90*/  ENDCOLLECTIVE ;  /* 0x000000000000791b */ /* 0x003fea0003800000 */
.L_x_14:
[----:B------:R-:W-:Y:S02]  /*0ba0*/  IMAD.MOV.U32 R20, RZ, RZ, 0x1 ;  /* 0x00000001ff147424 */ /* 0x000fe400078e00ff */
[----:B------:R-:W-:-:S06]  /*0bb0*/  IMAD.MOV.U32 R28, RZ, RZ, R24 ;  /* 0x000000ffff1c7224 */ /* 0x000fcc00078e0018 */
[----:B------:R-:W-:-:S10]  /*0bc0*/  DADD R12, R8, R28 ;  /* 0x00000000080c7229 */ /* 0x000fd4000000001c */
[----:B------:R-:W-:-:S07]  /*0bd0*/  MOV R27, R13 ;  /* 0x0000000d001b7202 */ /* 0x000fce0000000f00 */
[----:B------:R-:W-:Y:S05]  /*0be0*/  WARPSYNC.COLLECTIVE R18, `(.L_x_15) ;  /* 0x0000000012087348 */ /* 0x000fea0003c00000 */
[----:B------:R0:W1:Y:S02]  /*0bf0*/  SHFL.BFLY P2, R24, R27, R20, R25 ;  /* 0x0c0000141b187389 */ /* 0x0000640000040019 */
[----:B01----:R-:W-:Y:S05]  /*0c00*/  ENDCOLLECTIVE ;  /* 0x000000000000791b */ /* 0x003fea0003800000 */
.L_x_15:
[----:B------:R-:W-:Y:S01]  /*0c10*/  IMAD.MOV.U32 R27, RZ, RZ, R12 ;  /* 0x000000ffff1b7224 */ /* 0x000fe200078e000c */
[----:B------:R-:W-:-:S07]  /*0c20*/  MOV R29, R24 ;  /* 0x00000018001d7202 */ /* 0x000fce0000000f00 */
[----:B------:R-:W-:Y:S05]  /*0c30*/  WARPSYNC.COLLECTIVE R18, `(.L_x_16) ;  /* 0x0000000012087348 */ /* 0x000fea0003c00000 */
[----:B------:R0:W1:Y:S02]  /*0c40*/  SHFL.BFLY P2, R24, R27, R20, R25 ;  /* 0x0c0000141b187389 */ /* 0x0000640000040019 */
[----:B01----:R-:W-:Y:S05]  /*0c50*/  ENDCOLLECTIVE ;  /* 0x000000000000791b */ /* 0x003fea0003800000 */
.L_x_16:
[----:B------:R-:W-:Y:S01]  /*0c60*/  IMAD.MOV.U32 R27, RZ, RZ, R15 ;  /* 0x000000ffff1b7224 */ /* 0x000fe200078e000f */
[----:B------:R-:W-:Y:S02]  /*0c70*/  MOV R20, 0x10 ;  /* 0x0000001000147802 */ /* 0x000fe40000000f00 */
[----:B------:R-:W-:-:S07]  /*0c80*/  MOV R28, R24 ;  /* 0x00000018001c7202 */ /* 0x000fce0000000f00 */
[----:B------:R-:W-:Y:S05]  /*0c90*/  WARPSYNC.COLLECTIVE R18, `(.L_x_17) ;  /* 0x0000000012087348 */ /* 0x000fea0003c00000 */
[----:B------:R0:W1:Y:S02]  /*0ca0*/  SHFL.BFLY P2, R24, R27, R20, R25 ;  /* 0x0c0000141b187389 */ /* 0x0000640000040019 */
[----:B01----:R-:W-:Y:S05]  /*0cb0*/  ENDCOLLECTIVE ;  /* 0x000000000000791b */ /* 0x003fea0003800000 */
.L_x_17:
[----:B------:R-:W-:Y:S01]  /*0cc0*/  DADD R8, R12, R28 ;  /* 0x000000000c087229 */ /* 0x000fe2000000001c */
[----:B------:R-:W-:Y:S01]  /*0cd0*/  MOV R27, R14 ;  /* 0x0000000e001b7202 */ /* 0x000fe20000000f00 */
[----:B------:R-:W-:-:S09]  /*0ce0*/  IMAD.MOV.U32 R29, RZ, RZ, R24 ;  /* 0x000000ffff1d7224 */ /* 0x000fd200078e0018 */
[----:B------:R-:W-:Y:S05]  /*0cf0*/  WARPSYNC.COLLECTIVE R18, `(.L_x_18) ;  /* 0x0000000012087348 */ /* 0x000fea0003c00000 */
[----:B------:R0:W1:Y:S02]  /*0d00*/  SHFL.BFLY P2, R24, R27, R20, R25 ;  /* 0x0c0000141b187389 */ /* 0x0000640000040019 */
[----:B01----:R-:W-:Y:S05]  /*0d10*/  ENDCOLLECTIVE ;  /* 0x000000000000791b */ /* 0x003fea0003800000 */
.L_x_18:
[----:B------:R-:W-:Y:S02]  /*0d20*/  IMAD.MOV.U32 R20, RZ, RZ, 0x8 ;  /* 0x00000008ff147424 */ /* 0x000fe400078e00ff */
[----:B------:R-:W-:-:S06]  /*0d30*/  IMAD.MOV.U32 R28, RZ, RZ, R24 ;  /* 0x000000ffff1c7224 */ /* 0x000fcc00078e0018 */
[----:B------:R-:W-:-:S10]  /*0d40*/  DADD R28, R14, R28 ;  /* 0x000000000e1c7229 */ /* 0x000fd4000000001c */
[----:B------:R-:W-:-:S07]  /*0d50*/  MOV R27, R29 ;  /* 0x0000001d001b7202 */ /* 0x000fce0000000f00 */
[----:B------:R-:W-:Y:S05]  /*0d60*/  WARPSYNC.COLLECTIVE R18, `(.L_x_19) ;  /* 0x0000000012087348 */ /* 0x000fea0003c00000 */
[----:B------:R0:W1:Y:S02]  /*0d70*/  SHFL.BFLY P2, R24, R27, R20, R25 ;  /* 0x0c0000141b187389 */ /* 0x0000640000040019 */
[----:B01----:R-:W-:Y:S05]  /*0d80*/  ENDCOLLECTIVE ;  /* 0x000000000000791b */ /* 0x003fea0003800000 */
.L_x_19:
[----:B------:R-:W-:Y:S01]  /*0d90*/  IMAD.MOV.U32 R27, RZ, RZ, R28 ;  /* 0x000000ffff1b7224 */ /* 0x000fe200078e001c */
[----:B------:R-:W-:-:S07]  /*0da0*/  MOV R11, R24 ;  /* 0x00000018000b7202 */ /* 0x000fce0000000f00 */
[----:B------:R-:W-:Y:S05]  /*0db0*/  WARPSYNC.COLLECTIVE R18, `(.L_x_20) ;  /* 0x0000000012087348 */ /* 0x000fea0003c00000 */
[----:B------:R0:W1:Y:S02]  /*0dc0*/  SHFL.BFLY P2, R24, R27, R20, R25 ;  /* 0x0c0000141b187389 */ /* 0x0000640000040019 */
[----:B01----:R-:W-:Y:S05]  /*0dd0*/  ENDCOLLECTIVE ;  /* 0x000000000000791b */ /* 0x003fea0003800000 */
.L_x_20:
[----:B------:R-:W-:Y:S02]  /*0de0*/  MOV R20, 0x4 ;  /* 0x0000000400147802 */ /* 0x000fe40000000f00 */
[----:B------:R-:W-:-:S06]  /*0df0*/  MOV R10, R24 ;  /* 0x00000018000a7202 */ /* 0x000fcc0000000f00 */
[----:B------:R-:W-:-:S10]  /*0e00*/  DADD R10, R28, R10 ;  /* 0x000000001c0a7229 */ /* 0x000fd4000000000a */
[----:B------:R-:W-:-:S07]  /*0e10*/  IMAD.MOV.U32 R27, RZ, RZ, R11 ;  /* 0x000000ffff1b7224 */ /* 0x000fce00078e000b */
[----:B------:R-:W-:Y:S05]  /*0e20*/  WARPSYNC.COLLECTIVE R18, `(.L_x_21) ;  /* 0x0000000012087348 */ /* 0x000fea0003c00000 */
[----:B------:R0:W1:Y:S02]  /*0e30*/  SHFL.BFLY P2, R24, R27, R20, R25 ;  /* 0x0c0000141b187389 */ /* 0x0000640000040019 */
[----:B01----:R-:W-:Y:S05]  /*0e40*/  ENDCOLLECTIVE ;  /* 0x000000000000791b */ /* 0x003fea0003800000 */
.L_x_21:
[----:B------:R-:W-:Y:S01]  /*0e50*/  MOV R27, R10 ;  /* 0x0000000a001b7202 */ /* 0x000fe20000000f00 */
[----:B------:R-:W-:-:S07]  /*0e60*/  IMAD.MOV.U32 R15, RZ, RZ, R24 ;  /* 0x000000ffff0f7224 */ /* 0x000fce00078e0018 */
[----:B------:R-:W-:Y:S05]  /*0e70*/  WARPSYNC.COLLECTIVE R18, `(.L_x_22) ;  /* 0x0000000012087348 */ /* 0x000fea0003c00000 */
[----:B------:R0:W1:Y:S02]  /*0e80*/  SHFL.BFLY P2, R24, R27, R20, R25 ;  /* 0x0c0000141b187389 */ /* 0x0000640000040019 */
[----:B01----:R-:W-:Y:S05]  /*0e90*/  ENDCOLLECTIVE ;  /* 0x000000000000791b */ /* 0x003fea0003800000 */
.L_x_22:
[----:B------:R-:W-:Y:S02]  /*0ea0*/  IMAD.MOV.U32 R20, RZ, RZ, 0x2 ;  /* 0x00000002ff147424 */ /* 0x000fe400078e00ff */
[----:B------:R-:W-:-:S06]  /*0eb0*/  IMAD.MOV.U32 R14, RZ, RZ, R24 ;  /* 0x000000ffff0e7224 */ /* 0x000fcc00078e0018 */
[----:B------:R-:W-:-:S10]  /*0ec0*/  DADD R14, R10, R14 ;  /* 0x000000000a0e7229 */ /* 0x000fd4000000000e */
[----:B------:R-:W-:-:S07]  /*0ed0*/  MOV R27, R15 ;  /* 0x0000000f001b7202 */ /* 0x000fce0000000f00 */
[----:B------:R-:W-:Y:S05]  /*0ee0*/  WARPSYNC.COLLECTIVE R18, `(.L_x_23) ;  /* 0x0000000012087348 */ /* 0x000fea0003c00000 */
[----:B------:R0:W1:Y:S02]  /*0ef0*/  SHFL.BFLY P2, R24, R27, R20, R25 ;  /* 0x0c0000141b187389 */ /* 0x0000640000040019 */
[----:B01----:R-:W-:Y:S05]  /*0f00*/  ENDCOLLECTIVE ;  /* 0x000000000000791b */ /* 0x003fea0003800000 */
.L_x_23:
[----:B------:R-:W-:Y:S01]  /*0f10*/  IMAD.MOV.U32 R27, RZ, RZ, R14 ;  /* 0x000000ffff1b7224 */ /* 0x000fe200078e000e */
[----:B------:R-:W-:-:S07]  /*0f20*/  MOV R11, R24 ;  /* 0x00000018000b7202 */ /* 0x000fce0000000f00 */
[----:B------:R-:W-:Y:S05]  /*0f30*/  WARPSYNC.COLLECTIVE R18, `(.L_x_24) ;  /* 0x0000000012087348 */ /* 0x000fea0003c00000 */
[----:B------:R0:W1:Y:S02]  /*0f40*/  SHFL.BFLY P2, R24, R27, R20, R25 ;  /* 0x0c0000141b187389 */ /* 0x0000640000040019 */
[----:B01----:R-:W-:Y:S05]  /*0f50*/  ENDCOLLECTIVE ;  /* 0x000000000000791b */ /* 0x003fea0003800000 */
.L_x_24:
[----:B------:R-:W-:Y:S02]  /*0f60*/  MOV R20, 0x1 ;  /* 0x0000000100147802 */ /* 0x000fe40000000f00 */
[----:B------:R-:W-:-:S06]  /*0f70*/  MOV R10, R24 ;  /* 0x00000018000a7202 */ /* 0x000fcc0000000f00 */
[----:B------:R-:W-:-:S10]  /*0f80*/  DADD R10, R14, R10 ;  /* 0x000000000e0a7229 */ /* 0x000fd4000000000a */
[----:B------:R-:W-:-:S07]  /*0f90*/  IMAD.MOV.U32 R27, RZ, RZ, R11 ;  /* 0x000000ffff1b7224 */ /* 0x000fce00078e000b */
[----:B------:R-:W-:Y:S05]  /*0fa0*/  WARPSYNC.COLLECTIVE R18, `(.L_x_25) ;  /* 0x0000000012087348 */ /* 0x000fea0003c00000 */
[----:B------:R0:W1:Y:S02]  /*0fb0*/  SHFL.BFLY P2, R24, R27, R20, R25 ;  /* 0x0c0000141b187389 */ /* 0x0000640000040019 */
[----:B01----:R-:W-:Y:S05]  /*0fc0*/  ENDCOLLECTIVE ;  /* 0x000000000000791b */ /* 0x003fea0003800000 */
.L_x_25:
[----:B------:R-:W-:Y:S01]  /*0fd0*/  MOV R27, R10 ;  /* 0x0000000a001b7202 */ /* 0x000fe20000000f00 */
[----:B------:R-:W-:-:S07]  /*0fe0*/  IMAD.MOV.U32 R26, RZ, RZ, R24 ;  /* 0x000000ffff1a7224 */ /* 0x000fce00078e0018 */
[----:B------:R-:W-:Y:S05]  /*0ff0*/  WARPSYNC.COLLECTIVE R18, `(.L_x_26) ;  /* 0x0000000012087348 */ /* 0x000fea0003c00000 */
[----:B------:R0:W1:Y:S02]  /*1000*/  SHFL.BFLY P2, R24, R27, R20, R25 ;  /* 0x0c0000141b187389 */ /* 0x0000640000040019 */
[----:B01----:R-:W-:Y:S05]  /*1010*/  ENDCOLLECTIVE ;  /* 0x000000000000791b */ /* 0x003fea0003800000 */
.L_x_26:
[----:B------:R-:W-:Y:S05]  /*1020*/  BRA `(.L_x_27) ;  /* 0xfffffff400e47947 */ /* 0x000fea000383ffff */
.L_x_28:
[----:B------:R-:W-:-:S00]  /*1030*/  BRA `(.L_x_28) ;  /* 0xfffffffc00fc7947 */ /* 0x000fc0000383ffff */
[----:B------:R-:W-:-:S00]  /*1040*/  NOP ;  /* 0x0000000000007918 */ /* 0x000fc00000000000 */
        /* <DEDUP_REMOVED lines=11> */
.L_x_336:


//--------------------- .text._cupy_channelizer_32x32_float64_complex128 --------------------------
	.section	.text._cupy_channelizer_32x32_float64_complex128,"ax",@progbits
	.align	128
        .global         _cupy_channelizer_32x32_float64_complex128
        .type           _cupy_channelizer_32x32_float64_complex128,@function
        .size           _cupy_channelizer_32x32_float64_complex128,(.L_x_337 - _cupy_channelizer_32x32_float64_complex128)
        .other          _cupy_channelizer_32x32_float64_complex128,@"STO_CUDA_ENTRY STV_DEFAULT"
_cupy_channelizer_32x32_float64_complex128:
.text._cupy_channelizer_32x32_float64_complex128:
        /* <DEDUP_REMOVED lines=16> */
[----:B0-----:R-:W4:Y:S01]  /*0100*/  @P0 LDG.E.64.CONSTANT R6, desc[UR4][R6.64] ;  /* 0x0000000406060981 */ /* 0x001f22000c1e9b00 */
        /* <DEDUP_REMOVED lines=12> */
[----:B----4-:R0:W-:Y:S04]  /*01d0*/  @P0 STS.64 [R9], R6 ;  /* 0x0000000609000388 */ /* 0x0101e80000000a00 */
[----:B------:R0:W-:Y:S01]  /*01e0*/  @!P0 STS.64 [R13], RZ ;  /* 0x000000ff0d008388 */ /* 0x0001e20000000a00 */
[----:B------:R-:W-:Y:S05]  /*01f0*/  @P1 EXIT ;  /* 0x000000000000194d */ /* 0x000fea0003800000 */
[----:B------:R-:W1:Y:S01]  /*0200*/  LDC.64 R14, c[0x0][0x390] ;  /* 0x0000e400ff0e7b82 */ /* 0x000e620000000a00 */
[----:B------:R-:W-:Y:S01]  /*0210*/  IADD3 R0, PT, PT, R0, 0x2000, RZ ;  /* 0x0000200000007810 */ /* 0x000fe20007ffe0ff */
[----:B------:R-:W-:Y:S01]  /*0220*/  IMAD R23, R23, 0x20, R22 ;  /* 0x0000002017177824 */ /* 0x000fe200078e0216 */
[----:B0-----:R-:W-:Y:S01]  /*0230*/  LOP3.LUT R13, RZ, R25, RZ, 0x33, !PT ;  /* 0x00000019ff0d7212 */ /* 0x001fe200078e33ff */
[C---:B------:R-:W-:Y:S01]  /*0240*/  IMAD R6, R22.reuse, 0x100, R4 ;  /* 0x0000010016067824 */ /* 0x040fe200078e0204 */
[----:B------:R-:W-:Y:S01]  /*0250*/  LEA R0, R11, R0, 0x18 ;  /* 0x000000000b007211 */ /* 0x000fe200078ec0ff */
[----:B------:R-:W0:Y:S01]  /*0260*/  LDCU UR7, c[0x0][0x364] ;  /* 0x00006c80ff0777ac */ /* 0x000e220008000800 */
[----:B------:R-:W-:Y:S01]  /*0270*/  IADD3 R13, PT, PT, R13, R2, RZ ;  /* 0x000000020d0d7210 */ /* 0x000fe20007ffe0ff */
[----:B------:R-:W2:Y:S01]  /*0280*/  LDC R12, c[0x0][0x380] ;  /* 0x0000e000ff0c7b82 */ /* 0x000ea20000000800 */
[----:B------:R-:W-:Y:S01]  /*0290*/  LOP3.LUT R4, RZ, R22, RZ, 0x33, !PT ;  /* 0x00000016ff047212 */ /* 0x000fe200078e33ff */
[----:B------:R-:W-:Y:S01]  /*02a0*/  IMAD R7, R5, 0x8, R6 ;  /* 0x0000000805077824 */ /* 0x000fe200078e0206 */
[----:B------:R-:W-:Y:S01]  /*02b0*/  ISETP.GE.U32.AND P1, PT, R23, R2, PT ;  /* 0x000000021700720c */ /* 0x000fe20003f26070 */
[C---:B------:R-:W-:Y:S01]  /*02c0*/  IMAD R8, R22.reuse, 0x100, R0 ;  /* 0x0000010016087824 */ /* 0x040fe200078e0200 */
[C---:B------:R-:W-:Y:S01]  /*02d0*/  LEA R6, R5.reuse, R0, 0x8 ;  /* 0x0000000005067211 */ /* 0x040fe200078e40ff */
[----:B------:R-:W-:Y:S01]  /*02e0*/  IMAD R11, R22, R2, R13 ;  /* 0x00000002160b7224 */ /* 0x000fe200078e020d */
[C---:B------:R-:W-:Y:S01]  /*02f0*/  ISETP.EQ.AND P1, PT, R5.reuse, RZ, !P1 ;  /* 0x000000ff0500720c */ /* 0x040fe20004f22270 */
[----:B------:R-:W3:Y:S01]  /*0300*/  LDC.64 R16, c[0x0][0x390] ;  /* 0x0000e400ff107b82 */ /* 0x000ee20000000a00 */
[--C-:B------:R-:W-:Y:S01]  /*0310*/  IMAD.IADD R9, R4, 0x1, R3.reuse ;  /* 0x0000000104097824 */ /* 0x100fe200078e0203 */
[C---:B------:R-:W-:Y:S01]  /*0320*/  IADD3 R4, PT, PT, R22.reuse, 0x1, -R3 ;  /* 0x0000000116047810 */ /* 0x040fe20007ffe803 */
[----:B------:R-:W-:Y:S01]  /*0330*/  IMAD R5, R5, 0x8, R8 ;  /* 0x0000000805057824 */ /* 0x000fe200078e0208 */
[----:B------:R-:W-:Y:S01]  /*0340*/  MOV R3, UR6 ;  /* 0x0000000600037c02 */ /* 0x000fe20008000f00 */
[--C-:B------:R-:W-:Y:S01]  /*0350*/  IMAD R2, R9, 0x8, R6.reuse ;  /* 0x0000000809027824 */ /* 0x100fe200078e0206 */
[----:B------:R-:W4:Y:S01]  /*0360*/  LDCU UR9, c[0x0][0x380] ;  /* 0x00007000ff0977ac */ /* 0x000f220008000800 */
[----:B------:R-:W-:-:S02]  /*0370*/  IMAD R0, R22, 0x8, R6 ;  /* 0x0000000816007824 */ /* 0x000fc400078e0206 */
[----:B-1----:R-:W-:Y:S01]  /*0380*/  IMAD.WIDE.U32 R14, R11, 0x8, R14 ;  /* 0x000000080b0e7825 */ /* 0x002fe200078e000e */
[----:B------:R-:W1:Y:S01]  /*0390*/  LDCU UR10, c[0x0][0x388] ;  /* 0x00007100ff0a77ac */ /* 0x000e620008000800 */
[----:B----4-:R-:W0:Y:S05]  /*03a0*/  LDCU UR8, c[0x0][0x384] ;  /* 0x00007080ff0877ac */ /* 0x010e2a0008000800 */
.L_x_35:
[----:B0-----:R-:W-:-:S13]  /*03b0*/  ISETP.GE.U32.AND P2, PT, R3, UR8, PT ;  /* 0x0000000803007c0c */ /* 0x001fda000bf46070 */
[----:B----4-:R-:W-:Y:S05]  /*03c0*/  @!P2 BRA `(.L_x_29) ;  /* 0x00000000001ca947 */ /* 0x010fea0003800000 */
[----:B------:R-:W-:Y:S05]  /*03d0*/  @!P0 BRA `(.L_x_30) ;  /* 0x00000000003c8947 */ /* 0x000fea0003800000 */
[----:B------:R-:W-:-:S05]  /*03e0*/  IADD3 R8, PT, PT, R4, R3, RZ ;  /* 0x0000000304087210 */ /* 0x000fca0007ffe0ff */
[----:B------:R-:W-:-:S04]  /*03f0*/  IMAD R9, R8, UR9, R13 ;  /* 0x0000000908097c24 */ /* 0x000fc8000f8e020d */
[----:B---3--:R-:W-:-:S06]  /*0400*/  IMAD.WIDE.U32 R8, R9, 0x8, R16 ;  /* 0x0000000809087825 */ /* 0x008fcc00078e0010 */
[----:B------:R-:W3:Y:S04]  /*0410*/  LDG.E.64.CONSTANT R8, desc[UR4][R8.64] ;  /* 0x0000000408087981 */ /* 0x000ee8000c1e9b00 */
[----:B---3--:R0:W-:Y:S01]  /*0420*/  STS.64 [R2], R8 ;  /* 0x0000000802007388 */ /* 0x0081e20000000a00 */
[----:B------:R-:W-:Y:S05]  /*0430*/  BRA `(.L_x_30) ;  /* 0x0000000000247947 */ /* 0x000fea0003800000 */
.L_x_29:
[----:B------:R-:W-:-:S04]  /*0440*/  ISETP.GE.U32.AND P2, PT, R3, R22, PT ;  /* 0x000000160300720c */ /* 0x000fc80003f46070 */
[----:B------:R-:W-:-:S13]  /*0450*/  ISETP.GE.U32.OR P2, PT, R25, UR9, !P2 ;  /* 0x0000000919007c0c */ /* 0x000fda000d746470 */
[----:B------:R-:W-:Y:S05]  /*0460*/  @P2 BRA `(.L_x_31) ;  /* 0x0000000000142947 */ /* 0x000fea0003800000 */
[----:B------:R-:W4:Y:S01]  /*0470*/  LDG.E.64.CONSTANT R8, desc[UR4][R14.64] ;  /* 0x000000040e087981 */ /* 0x000f22000c1e9b00 */
[----:B------:R-:W-:-:S05]  /*0480*/  IMAD.IADD R11, R3, 0x1, -R22 ;  /* 0x00000001030b7824 */ /* 0x000fca00078e0a16 */
[----:B------:R-:W-:-:S05]  /*0490*/  LEA R11, R11, R6, 0x3 ;  /* 0x000000060b0b7211 */ /* 0x000fca00078e18ff */
[----:B----4-:R4:W-:Y:S01]  /*04a0*/  STS.64 [R11], R8 ;  /* 0x000000080b007388 */ /* 0x0109e20000000a00 */
[----:B------:R-:W-:Y:S05]  /*04b0*/  BRA `(.L_x_30) ;  /* 0x0000000000047947 */ /* 0x000fea0003800000 */
.L_x_31:
[----:B------:R0:W-:Y:S02]  /*04c0*/  STS.64 [R0], RZ ;  /* 0x000000ff00007388 */ /* 0x0001e40000000a00 */
.L_x_30:
[----:B--2---:R-:W-:Y:S01]  /*04d0*/  ISETP.GE.U32.AND P2, PT, R23, R12, PT ;  /* 0x0000000c1700720c */ /* 0x004fe20003f46070 */
[----:B------:R-:W-:Y:S05]  /*04e0*/  WARPSYNC.ALL ;  /* 0x0000000000007948 */ /* 0x000fea0003800000 */
[----:B------:R-:W-:Y:S01]  /*04f0*/  BAR.SYNC.DEFER_BLOCKING 0x0 ;  /* 0x0000000000007b1d */ /* 0x000fe20000010000 */
[----:B----4-:R-:W-:Y:S02]  /*0500*/  CS2R R10, SRZ ;  /* 0x00000000000a7805 */ /* 0x010fe4000001ff00 */
[----:B0-----:R-:W-:-:S03]  /*0510*/  CS2R R8, SRZ ;  /* 0x0000000000087805 */ /* 0x001fc6000001ff00 */
[----:B------:R-:W-:Y:S04]  /*0520*/  BSSY B0, `(.L_x_32) ;  /* 0x0000025000007945 */ /* 0x000fe80003800000 */
[----:B------:R-:W-:Y:S05]  /*0530*/  @P2 BRA `(.L_x_33) ;  /* 0x00000000008c2947 */ /* 0x000fea0003800000 */
[----:B------:R-:W-:Y:S01]  /*0540*/  LDS.64 R8, [R7] ;  /* 0x0000000007087984 */ /* 0x000fe20000000a00 */
[----:B------:R-:W-:-:S03]  /*0550*/  UMOV UR6, 0xffffffff ;  /* 0xffffffff00067882 */ /* 0x000fc60000000000 */
[----:B------:R-:W0:Y:S02]  /*0560*/  LDS.64 R18, [R5] ;  /* 0x0000000005127984 */ /* 0x000e240000000a00 */
[----:B0-----:R-:W-:Y:S01]  /*0570*/  DMUL R18, R8, R18 ;  /* 0x0000001208127228 */ /* 0x001fe20000000000 */
[----:B------:R-:W-:Y:S10]  /*0580*/  BRA.DIV UR6, `(.L_x_34) ;  /* 0x00000002069c7947 */ /* 0x000ff4000b800000 */
[----:B------:R-:W-:Y:S01]  /*0590*/  SHFL.BFLY PT, R9, R19, 0x10, 0x1f ;  /* 0x0e001f0013097f89 */ /* 0x000fe200000e0000 */
[----:B------:R-:W-:-:S03]  /*05a0*/  CS2R R20, SRZ ;  /* 0x0000000000147805 */ /* 0x000fc6000001ff00 */
[----:B------:R-:W0:Y:S03]  /*05b0*/  SHFL.BFLY PT, R8, R18, 0x10, 0x1f ;  /* 0x0e001f0012087f89 */ /* 0x000e2600000e0000 */
[----:B------:R-:W-:-:S07]  /*05c0*/  DADD R20, RZ, R20 ;  /* 0x00000000ff147229 */ /* 0x000fce0000000014 */
[----:B------:R-:W-:Y:S04]  /*05d0*/  SHFL.BFLY PT, R11, R21, 0x8, 0x1f ;  /* 0x0d001f00150b7f89 */ /* 0x000fe800000e0000 */
[----:B------:R-:W2:Y:S01]  /*05e0*/  SHFL.BFLY PT, R10, R20, 0x8, 0x1f ;  /* 0x0d001f00140a7f89 */ /* 0x000ea200000e0000 */
[----:B0-----:R-:W-:-:S07]  /*05f0*/  DADD R8, R18, R8 ;  /* 0x0000000012087229 */ /* 0x001fce0000000008 */
[----:B------:R-:W-:Y:S04]  /*0600*/  SHFL.BFLY PT, R19, R9, 0x8, 0x1f ;  /* 0x0d001f0009137f89 */ /* 0x000fe800000e0000 */
[----:B------:R-:W0:Y:S01]  /*0610*/  SHFL.BFLY PT, R18, R8, 0x8, 0x1f ;  /* 0x0d001f0008127f89 */ /* 0x000e2200000e0000 */
[----:B--2---:R-:W-:-:S07]  /*0620*/  DADD R10, R20, R10 ;  /* 0x00000000140a7229 */ /* 0x004fce000000000a */
        /* <DEDUP_REMOVED lines=13> */
[----:B------:R-:W-:Y:S01]  /*0700*/  SHFL.BFLY PT, R20, R10, 0x1, 0x1f ;  /* 0x0c201f000a147f89 */ /* 0x000fe200000e0000 */
[----:B0-----:R-:W-:-:S07]  /*0710*/  DADD R18, R8, R18 ;  /* 0x0000000008127229 */ /* 0x001fce0000000012 */
[----:B------:R-:W-:Y:S04]  /*0720*/  SHFL.BFLY PT, R9, R19, 0x1, 0x1f ;  /* 0x0c201f0013097f89 */ /* 0x000fe800000e0000 */
[----:B------:R-:W0:Y:S02]  /*0730*/  SHFL.BFLY PT, R8, R18, 0x1, 0x1f ;  /* 0x0c201f0012087f89 */ /* 0x000e2400000e0000 */
[----:B0-----:R-:W-:-:S11]  /*0740*/  DADD R8, R18, R8 ;  /* 0x0000000012087229 */ /* 0x001fd60000000008 */
.L_x_56:
[----:B------:R-:W-:-:S06]  /*0750*/  IMAD.MOV.U32 R21, RZ, RZ, R28 ;  /* 0x000000ffff157224 */ /* 0x000fcc00078e001c */
[----:B------:R-:W-:-:S11]  /*0760*/  DADD R10, R10, R20 ;  /* 0x000000000a0a7229 */ /* 0x000fd60000000014 */
.L_x_33:
[----:B-1----:R-:W-:Y:S05]  /*0770*/  BSYNC B0 ;  /* 0x0000000000007941 */ /* 0x002fea0003800000 */
.L_x_32:
[----:B------:R-:W0:Y:S01]  /*0780*/  @P1 LDC.64 R18, c[0x0][0x3a0] ;  /* 0x0000e800ff121b82 */ /* 0x000e220000000a00 */
[C---:B------:R-:W-:Y:S01]  /*0790*/  @P1 IMAD R21, R3.reuse, R12, R23 ;  /* 0x0000000c03151224 */ /* 0x040fe200078e0217 */
[----:B------:R-:W-:-:S04]  /*07a0*/  IADD3 R3, PT, PT, R3, UR7, RZ ;  /* 0x0000000703037c10 */ /* 0x000fc8000fffe0ff */
[----:B------:R-:W-:Y:S01]  /*07b0*/  ISETP.GE.U32.AND P2, PT, R3, UR10, PT ;  /* 0x0000000a03007c0c */ /* 0x000fe2000bf46070 */
[----:B0-----:R-:W-:-:S05]  /*07c0*/  @P1 IMAD.WIDE.U32 R18, R21, 0x10, R18 ;  /* 0x0000001015121825 */ /* 0x001fca00078e0012 */
[----:B------:R4:W-:Y:S07]  /*07d0*/  @P1 STG.E.128 desc[UR4][R18.64], R8 ;  /* 0x0000000812001986 */ /* 0x0009ee000c101d04 */
[----:B------:R-:W-:Y:S05]  /*07e0*/  @!P2 BRA `(.L_x_35) ;  /* 0xfffffff800f0a947 */ /* 0x000fea000383ffff */
[----:B------:R-:W-:Y:S05]  /*07f0*/  EXIT ;  /* 0x000000000000794d */ /* 0x000fea0003800000 */
.L_x_34:
[----:B------:R-:W-:Y:S01]  /*0800*/  MOV R24, 0xffffffff ;  /* 0xffffffff00187802 */ /* 0x000fe20000000f00 */
[----:B------:R-:W-:Y:S01]  /*0810*/  IMAD.MOV.U32 R29, RZ, RZ, R19 ;  /* 0x000000ffff1d7224 */ /* 0x000fe200078e0013 */
[----:B------:R-:W-:Y:S01]  /*0820*/  MOV R26, 0x10 ;  /* 0x00000010001a7802 */ /* 0x000fe20000000f00 */
[----:B------:R-:W-:-:S07]  /*0830*/  IMAD.MOV.U32 R27, RZ, RZ, 0x1f ;  /* 0x0000001fff1b7424 */ /* 0x000fce00078e00ff */
[----:B-1-3--:R-:W-:Y:S05]  /*0840*/  WARPSYNC.COLLECTIVE R24, `(.L_x_36) ;  /* 0x0000000018087348 */ /* 0x00afea0003c00000 */
[----:B------:R0:W2:Y:S02]  /*0850*/  SHFL.BFLY P2, R24, R29, R26, R27 ;  /* 0x0c00001a1d187389 */ /* 0x0000a4000004001b */
[----:B0123--:R-:W-:Y:S05]  /*0860*/  ENDCOLLECTIVE ;  /* 0x000000000000791b */ /* 0x00ffea0003800000 */
.L_x_36:
[----:B------:R-:W-:Y:S01]  /*0870*/  MOV R29, R18 ;  /* 0x00000012001d7202 */ /* 0x000fe20000000f00 */
[----:B------:R-:W-:Y:S02]  /*0880*/  IMAD.MOV.U32 R9, RZ, RZ, R24 ;  /* 0x000000ffff097224 */ /* 0x000fe400078e0018 */
[----:B------:R-:W-:-:S07]  /*0890*/  IMAD.MOV.U32 R24, RZ, RZ, -0x1 ;  /* 0xffffffffff187424 */ /* 0x000fce00078e00ff */
[----:B------:R-:W-:Y:S05]  /*08a0*/  WARPSYNC.COLLECTIVE R24, `(.L_x_37) ;  /* 0x0000000018087348 */ /* 0x000fea0003c00000 */
[----:B------:R0:W1:Y:S02]  /*08b0*/  SHFL.BFLY P2, R24, R29, R26, R27 ;  /* 0x0c00001a1d187389 */ /* 0x000064000004001b */
[----:B01----:R-:W-:Y:S05]  /*08c0*/  ENDCOLLECTIVE ;  /* 0x000000000000791b */ /* 0x003fea0003800000 */
.L_x_37:
[----:B------:R-:W-:Y:S02]  /*08d0*/  MOV R26, 0x8 ;  /* 0x00000008001a7802 */ /* 0x000fe40000000f00 */
[----:B------:R-:W-:Y:S01]  /*08e0*/  MOV R8, R24 ;  /* 0x0000001800087202 */ /* 0x000fe20000000f00 */
[----:B------:R-:W-:-:S05]  /*08f0*/  IMAD.MOV.U32 R24, RZ, RZ, -0x1 ;  /* 0xffffffffff187424 */ /* 0x000fca00078e00ff */
[----:B------:R-:W-:-:S10]  /*0900*/  DADD R8, R18, R8 ;  /* 0x0000000012087229 */ /* 0x000fd40000000008 */
[----:B------:R-:W-:-:S07]  /*0910*/  IMAD.MOV.U32 R29, RZ, RZ, R9 ;  /* 0x000000ffff1d7224 */ /* 0x000fce00078e0009 */
[----:B------:R-:W-:Y:S05]  /*0920*/  WARPSYNC.COLLECTIVE R24, `(.L_x_38) ;  /* 0x0000000018087348 */ /* 0x000fea0003c00000 */
[----:B------:R0:W1:Y:S02]  /*0930*/  SHFL.BFLY P2, R24, R29, R26, R27 ;  /* 0x0c00001a1d187389 */ /* 0x000064000004001b */
[----:B01----:R-:W-:Y:S05]  /*0940*/  ENDCOLLECTIVE ;  /* 0x000000000000791b */ /* 0x003fea0003800000 */
.L_x_38:
[----:B------:R-:W-:Y:S01]  /*0950*/  IMAD.MOV.U32 R29, RZ, RZ, R8 ;  /* 0x000000ffff1d7224 */ /* 0x000fe200078e0008 */
[----:B------:R-:W-:Y:S02]  /*0960*/  MOV R19, R24 ;  /* 0x0000001800137202 */ /* 0x000fe40000000f00 */
[----:B------:R-:W-:-:S07]  /*0970*/  MOV R24, 0xffffffff ;  /* 0xffffffff00187802 */ /* 0x000fce0000000f00 */
[----:B------:R-:W-:Y:S05]  /*0980*/  WARPSYNC.COLLECTIVE R24, `(.L_x_39) ;  /* 0x0000000018087348 */ /* 0x000fea0003c00000 */
[----:B------:R0:W1:Y:S02]  /*0990*/  SHFL.BFLY P2, R24, R29, R26, R27 ;  /* 0x0c00001a1d187389 */ /* 0x000064000004001b */
[----:B01----:R-:W-:Y:S05]  /*09a0*/  ENDCOLLECTIVE ;  /* 0x000000000000791b */ /* 0x003fea0003800000 */
.L_x_39:
[----:B------:R-:W-:Y:S02]  /*09b0*/  IMAD.MOV.U32 R26, RZ, RZ, 0x4 ;  /* 0x00000004ff1a7424 */ /* 0x000fe400078e00ff */
[----:B------:R-:W-:Y:S01]  /*09c0*/  IMAD.MOV.U32 R18, RZ, RZ, R24 ;  /* 0x000000ffff127224 */ /* 0x000fe200078e0018 */
[----:B------:R-:W-:-:S05]  /*09d0*/  MOV R24, 0xffffffff ;  /* 0xffffffff00187802 */ /* 0x000fca0000000f00 */
[----:B------:R-:W-:-:S10]  /*09e0*/  DADD R18, R8, R18 ;  /* 0x0000000008127229 */ /* 0x000fd40000000012 */
[----:B------:R-:W-:-:S07]  /*09f0*/  MOV R29, R19 ;  /* 0x00000013001d7202 */ /* 0x000fce0000000f00 */
[----:B------:R-:W-:Y:S05]  /*0a00*/  WARPSYNC.COLLECTIVE R24, `(.L_x_40) ;  /* 0x0000000018087348 */ /* 0x000fea0003c00000 */
[----:B------:R0:W1:Y:S02]  /*0a10*/  SHFL.BFLY P2, R24, R29, R26, R27 ;  /* 0x0c00001a1d187389 */ /* 0x000064000004001b */
[----:B01----:R-:W-:Y:S05]  /*0a20*/  ENDCOLLECTIVE ;  /* 0x000000000000791b */ /* 0x003fea0003800000 */
.L_x_40:
[----:B------:R-:W-:Y:S01]  /*0a30*/  MOV R29, R18 ;  /* 0x00000012001d7202 */ /* 0x000fe20000000f00 */
[----:B------:R-:W-:Y:S02]  /*0a40*/  IMAD.MOV.U32 R9, RZ, RZ, R24 ;  /* 0x000000ffff097224 */ /* 0x000fe400078e0018 */
[----:B------:R-:W-:-:S07]  /*0a50*/  IMAD.MOV.U32 R24, RZ, RZ, -0x1 ;  /* 0xffffffffff187424 */ /* 0x000fce00078e00ff */
[----:B------:R-:W-:Y:S05]  /*0a60*/  WARPSYNC.COLLECTIVE R24, `(.L_x_41) ;  /* 0x0000000018087348 */ /* 0x000fea0003c00000 */
[----:B------:R0:W1:Y:S02]  /*0a70*/  SHFL.BFLY P2, R24, R29, R26, R27 ;  /* 0x0c00001a1d187389 */ /* 0x000064000004001b */
[----:B01----:R-:W-:Y:S05]  /*0a80*/  ENDCOLLECTIVE ;  /* 0x000000000000791b */ /* 0x003fea0003800000 */
.L_x_41:
        /* <DEDUP_REMOVED lines=8> */
.L_x_42:
[----:B------:R-:W-:Y:S01]  /*0b10*/  IMAD.MOV.U32 R29, RZ, RZ, R8 ;  /* 0x000000ffff1d7224 */ /* 0x000fe200078e0008 */
[----:B------:R-:W-:Y:S02]  /*0b20*/  MOV R19, R24 ;  /* 0x0000001800137202 */ /* 0x000fe40000000f00 */
[----:B------:R-:W-:-:S07]  /*0b30*/  MOV R24, 0xffffffff ;  /* 0xffffffff00187802 */ /* 0x000fce0000000f00 */
[----:B------:R-:W-:Y:S05]  /*0b40*/  WARPSYNC.COLLECTIVE R24, `(.L_x_43) ;  /* 0x0000000018087348 */ /* 0x000fea0003c00000 */
[----:B------:R0:W1:Y:S02]  /*0b50*/  SHFL.BFLY P2, R24, R29, R26, R27 ;  /* 0x0c00001a1d187389 */ /* 0x000064000004001b */
[----:B01----:R-:W-:Y:S05]  /*0b60*/  ENDCOLLECTIVE ;  /* 0x000000000000791b */ /* 0x003fea0003800000 */
.L_x_43:
        /* <DEDUP_REMOVED lines=8> */
.L_x_44:
[----:B------:R-:W-:Y:S01]  /*0bf0*/  MOV R29, R18 ;  /* 0x00000012001d7202 */ /* 0x000fe20000000f00 */
[----:B------:R-:W-:Y:S02]  /*0c00*/  IMAD.MOV.U32 R9, RZ, RZ, R24 ;  /* 0x000000ffff097224 */ /* 0x000fe400078e0018 */
[----:B------:R-:W-:-:S07]  /*0c10*/  IMAD.MOV.U32 R24, RZ, RZ, -0x1 ;  /* 0xffffffffff187424 */ /* 0x000fce00078e00ff */
[----:B------:R-:W-:Y:S05]  /*0c20*/  WARPSYNC.COLLECTIVE R24, `(.L_x_45) ;  /* 0x0000000018087348 */ /* 0x000fea0003c00000 */
[----:B------:R0:W1:Y:S02]  /*0c30*/  SHFL.BFLY P2, R24, R29, R26, R27 ;  /* 0x0c00001a1d187389 */ /* 0x000064000004001b */
[----:B01----:R-:W-:Y:S05]  /*0c40*/  ENDCOLLECTIVE ;  /* 0x000000000000791b */ /* 0x003fea0003800000 */
.L_x_45:
[----:B------:R-:W-:Y:S01]  /*0c50*/  IMAD.MOV.U32 R29, RZ, RZ, RZ ;  /* 0x000000ffff1d7224 */ /* 0x000fe200078e00ff */
[----:B------:R-:W-:Y:S02]  /*0c60*/  MOV R26, 0x10 ;  /* 0x00000010001a7802 */ /* 0x000fe40000000f00 */
[----:B------:R-:W-:Y:S01]  /*0c70*/  MOV R8, R24 ;  /* 0x0000001800087202 */ /* 0x000fe20000000f00 */
[----:B------:R-:W-:-:S05]  /*0c80*/  IMAD.MOV.U32 R24, RZ, RZ, -0x1 ;  /* 0xffffffffff187424 */ /* 0x000fca00078e00ff */
[----:B------:R-:W-:-:S11]  /*0c90*/  DADD R8, R18, R8 ;  /* 0x0000000012087229 */ /* 0x000fd60000000008 */
[----:B------:R-:W-:Y:S05]  /*0ca0*/  WARPSYNC.COLLECTIVE R24, `(.L_x_46) ;  /* 0x0000000018087348 */ /* 0x000fea0003c00000 */
[----:B------:R0:W1:Y:S02]  /*0cb0*/  SHFL.BFLY P2, R24, R29, R26, R27 ;  /* 0x0c00001a1d187389 */ /* 0x000064000004001b */
[----:B01----:R-:W-:Y:S05]  /*0cc0*/  ENDCOLLECTIVE ;  /* 0x000000000000791b */ /* 0x003fea0003800000 */
.L_x_46:
[----:B------:R-:W-:Y:S01]  /*0cd0*/  MOV R21, R24 ;  /* 0x0000001800157202 */ /* 0x000fe20000000f00 */
[----:B------:R-:W-:-:S07]  /*0ce0*/  IMAD.MOV.U32 R24, RZ, RZ, -0x1 ;  /* 0xffffffffff187424 */ /* 0x000fce00078e00ff */
[----:B------:R-:W-:Y:S05]  /*0cf0*/  WARPSYNC.COLLECTIVE R24, `(.L_x_47) ;  /* 0x0000000018087348 */ /* 0x000fea0003c00000 */
[----:B------:R0:W1:Y:S02]  /*0d00*/  SHFL.BFLY P2, R24, R29, R26, R27 ;  /* 0x0c00001a1d187389 */ /* 0x000064000004001b */
[----:B01----:R-:W-:Y:S05]  /*0d10*/  ENDCOLLECTIVE ;  /* 0x000000000000791b */ /* 0x003fea0003800000 */
.L_x_47:
[----:B------:R-:W-:Y:S02]  /*0d20*/  MOV R26, 0x8 ;  /* 0x00000008001a7802 */ /* 0x000fe40000000f00 */
[----:B------:R-:W-:Y:S01]  /*0d30*/  MOV R20, R24 ;  /* 0x0000001800147202 */ /* 0x000fe20000000f00 */
[----:B------:R-:W-:-:S05]  /*0d40*/  IMAD.MOV.U32 R24, RZ, RZ, -0x1 ;  /* 0xffffffffff187424 */ /* 0x000fca00078e00ff */
[----:B------:R-:W-:-:S10]  /*0d50*/  DADD R20, RZ, R20 ;  /* 0x00000000ff147229 */ /* 0x000fd40000000014 */
[----:B------:R-:W-:-:S07]  /*0d60*/  IMAD.MOV.U32 R29, RZ, RZ, R21 ;  /* 0x000000ffff1d7224 */ /* 0x000fce00078e0015 */
[----:B------:R-:W-:Y:S05]  /*0d70*/  WARPSYNC.COLLECTIVE R24, `(.L_x_48) ;  /* 0x0000000018087348 */ /* 0x000fea0003c00000 */
[----:B------:R0:W1:Y:S02]  /*0d80*/  SHFL.BFLY P2, R24, R29, R26, R27 ;  /* 0x0c00001a1d187389 */ /* 0x000064000004001b */
[----:B01----:R-:W-:Y:S05]  /*0d90*/  ENDCOLLECTIVE ;  /* 0x000000000000791b */ /* 0x003fea0003800000 */
.L_x_48:
[----:B------:R-:W-:Y:S01]  /*0da0*/  IMAD.MOV.U32 R29, RZ, RZ, R20 ;  /* 0x000000ffff1d7224 */ /* 0x000fe200078e0014 */
[----:B------:R-:W-:Y:S02]  /*0db0*/  MOV R11, R24 ;  /* 0x00000018000b7202 */ /* 0x000fe40000000f00 */
[----:B------:R-:W-:-:S07]  /*0dc0*/  MOV R24, 0xffffffff ;  /* 0xffffffff00187802 */ /* 0x000fce0000000f00 */
[----:B------:R-:W-:Y:S05]  /*0dd0*/  WARPSYNC.COLLECTIVE R24, `(.L_x_49) ;  /* 0x0000000018087348 */ /* 0x000fea0003c00000 */
[----:B------:R0:W1:Y:S02]  /*0de0*/  SHFL.BFLY P2, R24, R29, R26, R27 ;  /* 0x0c00001a1d187389 */ /* 0x000064000004001b */
[----:B01----:R-:W-:Y:S05]  /*0df0*/  ENDCOLLECTIVE ;  /* 0x000000000000791b */ /* 0x003fea0003800000 */
.L_x_49:
        /* <DEDUP_REMOVED lines=8> */
.L_x_50:
[----:B------:R-:W-:Y:S01]  /*0e80*/  MOV R29, R10 ;  /* 0x0000000a001d7202 */ /* 0x000fe20000000f00 */
[----:B------:R-:W-:Y:S02]  /*0e90*/  IMAD.MOV.U32 R21, RZ, RZ, R24 ;  /* 0x000000ffff157224 */ /* 0x000fe400078e0018 */
[----:B------:R-:W-:-:S07]  /*0ea0*/  IMAD.MOV.U32 R24, RZ, RZ, -0x1 ;  /* 0xffffffffff187424 */ /* 0x000fce00078e00ff */
[----:B------:R-:W-:Y:S05]  /*0eb0*/  WARPSYNC.COLLECTIVE R24, `(.L_x_51) ;  /* 0x0000000018087348 */ /* 0x000fea0003c00000 */
[----:B------:R0:W1:Y:S02]  /*0ec0*/  SHFL.BFLY P2, R24, R29, R26, R27 ;  /* 0x0c00001a1d187389 */ /* 0x000064000004001b */
[----:B01----:R-:W-:Y:S05]  /*0ed0*/  ENDCOLLECTIVE ;  /* 0x000000000000791b */ /* 0x003fea0003800000 */
.L_x_51:
        /* <DEDUP_REMOVED lines=8> */
.L_x_52:
[----:B------:R-:W-:Y:S01]  /*0f60*/  IMAD.MOV.U32 R29, RZ, RZ, R20 ;  /* 0x000000ffff1d7224 */ /* 0x000fe200078e0014 */
[----:B------:R-:W-:Y:S02]  /*0f70*/  MOV R11, R24 ;  /* 0x00000018000b7202 */ /* 0x000fe40000000f00 */
[----:B------:R-:W-:-:S07]  /*0f80*/  MOV R24, 0xffffffff ;  /* 0xffffffff00187802 */ /* 0x000fce0000000f00 */
[----:B------:R-:W-:Y:S05]  /*0f90*/  WARPSYNC.COLLECTIVE R24, `(.L_x_53) ;  /* 0x0000000018087348 */ /* 0x000fea0003c00000 */
[----:B------:R0:W1:Y:S02]  /*0fa0*/  SHFL.BFLY P2, R24, R29, R26, R27 ;  /* 0x0c00001a1d187389 */ /* 0x000064000004001b */
[----:B01----:R-:W-:Y:S05]  /*0fb0*/  ENDCOLLECTIVE ;  /* 0x000000000000791b */ /* 0x003fea0003800000 */
.L_x_53:
        /* <DEDUP_REMOVED lines=8> */
.L_x_54:
[----:B------:R-:W-:Y:S01]  /*1040*/  MOV R29, R10 ;  /* 0x0000000a001d7202 */ /* 0x000fe20000000f00 */
[----:B------:R-:W-:Y:S02]  /*1050*/  IMAD.MOV.U32 R28, RZ, RZ, R24 ;  /* 0x000000ffff1c7224 */ /* 0x000fe400078e0018 */
[----:B------:R-:W-:-:S07]  /*1060*/  IMAD.MOV.U32 R24, RZ, RZ, -0x1 ;  /* 0xffffffffff187424 */ /* 0x000fce00078e00ff */
[----:B------:R-:W-:Y:S05]  /*1070*/  WARPSYNC.COLLECTIVE R24, `(.L_x_55) ;  /* 0x0000000018087348 */ /* 0x000fea0003c00000 */
[----:B------:R0:W1:Y:S02]  /*1080*/  SHFL.BFLY P2, R24, R29, R26, R27 ;  /* 0x0c00001a1d187389 */ /* 0x000064000004001b */
[----:B01----:R-:W-:Y:S05]  /*1090*/  ENDCOLLECTIVE ;  /* 0x000000000000791b */ /* 0x003fea0003800000 */
.L_x_55:
[----:B------:R-:W-:Y:S01]  /*10a0*/  MOV R20, R24 ;  /* 0x0000001800147202 */ /* 0x000fe20000000f00 */
[----:B------:R-:W-:Y:S06]  /*10b0*/  BRA `(.L_x_56) ;  /* 0xfffffff400a47947 */ /* 0x000fec000383ffff */
.L_x_57:
        /* <DEDUP_REMOVED lines=12> */
.L_x_337:


//--------------------- .text._cupy_channelizer_32x32_complex64_complex64 --------------------------
	.section	.text._cupy_channelizer_32x32_complex64_complex64,"ax",@progbits
	.align	128
        .global         _cupy_channelizer_32x32_complex64_complex64
        .type           _cupy_channelizer_32x32_complex64_complex64,@function
        .size           _cupy_channelizer_32x32_complex64_complex64,(.L_x_338 - _cupy_channelizer_32x32_complex64_complex64)
        .other          _cupy_channelizer_32x32_complex64_complex64,@"STO_CUDA_ENTRY STV_DEFAULT"
_cupy_channelizer_32x32_complex64_complex64:
.text._cupy_channelizer_32x32_complex64_complex64:
        /* <DEDUP_REMOVED lines=18> */
[----:B--2---:R-:W-:Y:S02]  /*0120*/  @P0 MOV R15, UR8 ;  /* 0x00000008000f0c02 */ /* 0x004fe40008000f00 */
[----:B------:R-:W-:Y:S02]  /*0130*/  @P0 MOV R4, UR7 ;  /* 0x0000000700040c02 */ /* 0x000fe40008000f00 */
[----:B---3--:R-:W-:Y:S02]  /*0140*/  ISETP.LE.U32.AND P1, PT, R8, UR6, PT ;  /* 0x0000000608007c0c */ /* 0x008fe4000bf23070 */
[----:B------:R-:W-:Y:S01]  /*0150*/  @P0 LEA R5, R15, R4, 0x18 ;  /* 0x000000040f050211 */ /* 0x000fe200078ec0ff */
[----:B------:R-:W-:Y:S01]  /*0160*/  @!P0 IMAD.U32 R4, RZ, RZ, UR7 ;  /* 0x00000007ff048e24 */ /* 0x000fe2000f8e00ff */
[----:B------:R-:W-:-:S03]  /*0170*/  @!P0 MOV R15, UR8 ;  /* 0x00000008000f8c02 */ /* 0x000fc60008000f00 */
[----:B------:R-:W-:Y:S01]  /*0180*/  @P0 IMAD R7, R0, 0x100, R5 ;  /* 0x0000010000070824 */ /* 0x000fe200078e0205 */
[----:B------:R-:W-:-:S03]  /*0190*/  @!P0 LEA R5, R15, R4, 0x18 ;  /* 0x000000040f058211 */ /* 0x000fc600078ec0ff */
[----:B------:R-:W-:Y:S01]  /*01a0*/  @P0 IMAD R7, R6, 0x8, R7 ;  /* 0x0000000806070824 */ /* 0x000fe200078e0207 */
[----:B------:R-:W-:-:S04]  /*01b0*/  @!P0 LEA R17, R0, R5, 0x8 ;  /* 0x0000000500118211 */ /* 0x000fc800078e40ff */
[----:B------:R-:W-:Y:S01]  /*01c0*/  @!P0 LEA R17, R6, R17, 0x3 ;  /* 0x0000001106118211 */ /* 0x000fe200078e18ff */
[----:B----4-:R-:W-:-:S05]  /*01d0*/  @P0 FADD R3, -R3, -RZ ;  /* 0x800000ff03030221 */ /* 0x010fca0000000100 */
[----:B------:R0:W-:Y:S04]  /*01e0*/  @P0 STS.64 [R7], R2 ;  /* 0x0000000207000388 */ /* 0x0001e80000000a00 */
[----:B------:R0:W-:Y:S01]  /*01f0*/  @!P0 STS.64 [R17], RZ ;  /* 0x000000ff11008388 */ /* 0x0001e20000000a00 */
[----:B------:R-:W-:Y:S05]  /*0200*/  @P1 EXIT ;  /* 0x000000000000194d */ /* 0x000fea0003800000 */
[----:B------:R-:W-:Y:S01]  /*0210*/  IADD3 R4, PT, PT, R4, 0x2000, RZ ;  /* 0x0000200004047810 */ /* 0x000fe20007ffe0ff */
[----:B------:R-:W1:Y:S01]  /*0220*/  LDC.64 R20, c[0x0][0x390] ;  /* 0x0000e400ff147b82 */ /* 0x000e620000000a00 */
[----:B0-----:R-:W-:Y:S01]  /*0230*/  IMAD R7, R13, 0x20, R6 ;  /* 0x000000200d077824 */ /* 0x001fe200078e0206 */
[----:B------:R-:W-:Y:S01]  /*0240*/  LOP3.LUT R3, RZ, R9, RZ, 0x33, !PT ;  /* 0x00000009ff037212 */ /* 0x000fe200078e33ff */
[----:B------:R-:W0:Y:S01]  /*0250*/  LDCU UR7, c[0x0][0x364] ;  /* 0x00006c80ff0777ac */ /* 0x000e220008000800 */
[----:B------:R-:W-:Y:S02]  /*0260*/  LEA R15, R15, R4, 0x18 ;  /* 0x000000040f0f7211 */ /* 0x000fe400078ec0ff */
[----:B------:R-:W-:Y:S01]  /*0270*/  LEA R17, R6, R5, 0x8 ;  /* 0x0000000506117211 */ /* 0x000fe200078e40ff */
[----:B------:R-:W2:Y:S01]  /*0280*/  LDCU UR9, c[0x0][0x380] ;  /* 0x00007000ff0977ac */ /* 0x000ea20008000800 */
[----:B------:R-:W3:Y:S01]  /*0290*/  LDC R4, c[0x0][0x380] ;  /* 0x0000e000ff047b82 */ /* 0x000ee20000000800 */
[----:B------:R-:W-:-:S02]  /*02a0*/  IADD3 R5, PT, PT, R3, R10, RZ ;  /* 0x0000000a03057210 */ /* 0x000fc40007ffe0ff */
[----:B------:R-:W-:Y:S01]  /*02b0*/  LOP3.LUT R8, RZ, R6, RZ, 0x33, !PT ;  /* 0x00000006ff087212 */ /* 0x000fe200078e33ff */
[----:B------:R-:W-:Y:S01]  /*02c0*/  IMAD R3, R0, 0x8, R17 ;  /* 0x0000000800037824 */ /* 0x000fe200078e0211 */
[CC--:B------:R-:W-:Y:S01]  /*02d0*/  LEA R19, R6.reuse, R15.reuse, 0x8 ;  /* 0x0000000f06137211 */ /* 0x0c0fe200078e40ff */
[-C--:B------:R-:W-:Y:S01]  /*02e0*/  IMAD R17, R6, R10.reuse, R5 ;  /* 0x0000000a06117224 */ /* 0x080fe200078e0205 */
[----:B------:R-:W-:Y:S01]  /*02f0*/  LEA R2, R0, R15, 0x8 ;  /* 0x0000000f00027211 */ /* 0x000fe200078e40ff */
[----:B------:R-:W4:Y:S01]  /*0300*/  LDC.64 R12, c[0x0][0x390] ;  /* 0x0000e400ff0c7b82 */ /* 0x000f220000000a00 */
[----:B------:R-:W-:Y:S01]  /*0310*/  ISETP.GE.U32.AND P1, PT, R7, R10, PT ;  /* 0x0000000a0700720c */ /* 0x000fe20003f26070 */
[----:B------:R-:W0:Y:S01]  /*0320*/  LDCU UR10, c[0x0][0x388] ;  /* 0x00007100ff0a77ac */ /* 0x000e220008000800 */
[----:B------:R-:W-:Y:S02]  /*0330*/  IADD3 R15, PT, PT, R8, R11, RZ ;  /* 0x0000000b080f7210 */ /* 0x000fe40007ffe0ff */
[C---:B------:R-:W-:Y:S01]  /*0340*/  ISETP.EQ.AND P1, PT, R0.reuse, RZ, !P1 ;  /* 0x000000ff0000720c */ /* 0x040fe20004f22270 */
[----:B------:R-:W-:Y:S01]  /*0350*/  IMAD R0, R0, 0x8, R19 ;  /* 0x0000000800007824 */ /* 0x000fe200078e0213 */
[C---:B------:R-:W-:Y:S01]  /*0360*/  IADD3 R8, PT, PT, R6.reuse, 0x1, -R11 ;  /* 0x0000000106087810 */ /* 0x040fe20007ffe80b */
[----:B-1----:R-:W-:Y:S01]  /*0370*/  IMAD.WIDE.U32 R20, R17, 0x8, R20 ;  /* 0x0000000811147825 */ /* 0x002fe200078e0014 */
[----:B------:R-:W-:Y:S01]  /*0380*/  MOV R11, UR6 ;  /* 0x00000006000b7c02 */ /* 0x000fe20008000f00 */
[----:B------:R-:W1:Y:S01]  /*0390*/  LDCU UR8, c[0x0][0x384] ;  /* 0x00007080ff0877ac */ /* 0x000e620008000800 */
[----:B------:R-:W-:Y:S01]  /*03a0*/  LEA R18, R6, R2, 0x3 ;  /* 0x0000000206127211 */ /* 0x000fe200078e18ff */
[----:B0-2---:R-:W-:-:S07]  /*03b0*/  IMAD R10, R15, 0x8, R2 ;  /* 0x000000080f0a7824 */ /* 0x005fce00078e0202 */
.L_x_64:
[----:B-1----:R-:W-:-:S13]  /*03c0*/  ISETP.GE.U32.AND P2, PT, R11, UR8, PT ;  /* 0x000000080b007c0c */ /* 0x002fda000bf46070 */
[----:B0-2---:R-:W-:Y:S05]  /*03d0*/  @!P2 BRA `(.L_x_58) ;  /* 0x000000000020a947 */ /* 0x005fea0003800000 */
[----:B------:R-:W-:Y:S05]  /*03e0*/  @!P0 BRA `(.L_x_59) ;  /* 0x0000000000448947 */ /* 0x000fea0003800000 */
[----:B------:R-:W-:-:S05]  /*03f0*/  IADD3 R14, PT, PT, R8, R11, RZ ;  /* 0x0000000b080e7210 */ /* 0x000fca0007ffe0ff */
[----:B------:R-:W-:-:S04]  /*0400*/  IMAD R17, R14, UR9, R5 ;  /* 0x000000090e117c24 */ /* 0x000fc8000f8e0205 */
[----:B----4-:R-:W-:-:S05]  /*0410*/  IMAD.WIDE.U32 R16, R17, 0x8, R12 ;  /* 0x0000000811107825 */ /* 0x010fca00078e000c */
[----:B------:R-:W2:Y:S02]  /*0420*/  LDG.E.64.CONSTANT R14, desc[UR4][R16.64] ;  /* 0x00000004100e7981 */ /* 0x000ea4000c1e9b00 */
[----:B--2---:R-:W-:-:S05]  /*0430*/  FADD R15, -R15, -RZ ;  /* 0x800000ff0f0f7221 */ /* 0x004fca0000000100 */
[----:B------:R0:W-:Y:S01]  /*0440*/  STS.64 [R10], R14 ;  /* 0x0000000e0a007388 */ /* 0x0001e20000000a00 */
[----:B------:R-:W-:Y:S05]  /*0450*/  BRA `(.L_x_59) ;  /* 0x0000000000287947 */ /* 0x000fea0003800000 */
.L_x_58:
[----:B------:R-:W-:-:S04]  /*0460*/  ISETP.GE.U32.AND P2, PT, R11, R6, PT ;  /* 0x000000060b00720c */ /* 0x000fc80003f46070 */
[----:B------:R-:W-:-:S13]  /*0470*/  ISETP.GE.U32.OR P2, PT, R9, UR9, !P2 ;  /* 0x0000000909007c0c */ /* 0x000fda000d746470 */
[----:B------:R-:W-:Y:S05]  /*0480*/  @P2 BRA `(.L_x_60) ;  /* 0x0000000000182947 */ /* 0x000fea0003800000 */
[----:B------:R-:W2:Y:S01]  /*0490*/  LDG.E.64.CONSTANT R14, desc[UR4][R20.64] ;  /* 0x00000004140e7981 */ /* 0x000ea2000c1e9b00 */
[----:B------:R-:W-:-:S05]  /*04a0*/  IMAD.IADD R17, R11, 0x1, -R6 ;  /* 0x000000010b117824 */ /* 0x000fca00078e0a06 */
[----:B------:R-:W-:Y:S01]  /*04b0*/  LEA R17, R17, R2, 0x3 ;  /* 0x0000000211117211 */ /* 0x000fe200078e18ff */
[----:B--2---:R-:W-:-:S05]  /*04c0*/  FADD R15, -R15, -RZ ;  /* 0x800000ff0f0f7221 */ /* 0x004fca0000000100 */
[----:B------:R1:W-:Y:S01]  /*04d0*/  STS.64 [R17], R14 ;  /* 0x0000000e11007388 */ /* 0x0003e20000000a00 */
[----:B------:R-:W-:Y:S05]  /*04e0*/  BRA `(.L_x_59) ;  /* 0x0000000000047947 */ /* 0x000fea0003800000 */
.L_x_60:
[----:B------:R2:W-:Y:S02]  /*04f0*/  STS.64 [R18], RZ ;  /* 0x000000ff12007388 */ /* 0x0005e40000000a00 */
.L_x_59:
[----:B---3--:R-:W-:Y:S01]  /*0500*/  ISETP.GE.U32.AND P2, PT, R7, R4, PT ;  /* 0x000000040700720c */ /* 0x008fe20003f46070 */
[----:B------:R-:W-:Y:S05]  /*0510*/  WARPSYNC.ALL ;  /* 0x0000000000007948 */ /* 0x000fea0003800000 */
[----:B------:R-:W-:Y:S01]  /*0520*/  BAR.SYNC.DEFER_BLOCKING 0x0 ;  /* 0x0000000000007b1d */ /* 0x000fe20000010000 */
[----:B01----:R-:W-:-:S05]  /*0530*/  CS2R R14, SRZ ;  /* 0x00000000000e7805 */ /* 0x003fca000001ff00 */
[----:B------:R-:W-:Y:S04]  /*0540*/  BSSY B0, `(.L_x_61) ;  /* 0x000001f000007945 */ /* 0x000fe80003800000 */
[----:B------:R-:W-:Y:S05]  /*0550*/  @P2 BRA `(.L_x_62) ;  /* 0x0000000000742947 */ /* 0x000fea0003800000 */
[----:B------:R-:W-:Y:S01]  /*0560*/  LDS.64 R14, [R3] ;  /* 0x00000000030e7984 */ /* 0x000fe20000000a00 */
[----:B------:R-:W-:-:S03]  /*0570*/  UMOV UR6, 0xffffffff ;  /* 0xffffffff00067882 */ /* 0x000fc60000000000 */
[----:B------:R-:W0:Y:S02]  /*0580*/  LDS.64 R16, [R0] ;  /* 0x0000000000107984 */ /* 0x000e240000000a00 */
[C---:B0-----:R-:W-:Y:S01]  /*0590*/  FMUL R19, R15.reuse, R17 ;  /* 0x000000110f137220 */ /* 0x041fe20000400000 */
[----:B------:R-:W-:-:S03]  /*05a0*/  FMUL R22, R15, R16 ;  /* 0x000000100f167220 */ /* 0x000fc60000400000 */
[C---:B------:R-:W-:Y:S01]  /*05b0*/  FFMA R19, R14.reuse, R16, -R19 ;  /* 0x000000100e137223 */ /* 0x040fe20000000813 */
[----:B------:R-:W-:Y:S01]  /*05c0*/  FFMA R14, R14, R17, R22 ;  /* 0x000000110e0e7223 */ /* 0x000fe20000000016 */
[----:B------:R-:W-:Y:S06]  /*05d0*/  BRA.DIV UR6, `(.L_x_63) ;  /* 0x0000000206787947 */ /* 0x000fec000b800000 */
[----:B------:R-:W0:Y:S04]  /*05e0*/  SHFL.BFLY PT, R22, R19, 0x10, 0x1f ;  /* 0x0e001f0013167f89 */ /* 0x000e2800000e0000 */
[----:B------:R-:W1:Y:S01]  /*05f0*/  SHFL.BFLY PT, R25, R14, 0x10, 0x1f ;  /* 0x0e001f000e197f89 */ /* 0x000e6200000e0000 */
[----:B0-----:R-:W-:Y:S01]  /*0600*/  FADD R22, R19, R22 ;  /* 0x0000001613167221 */ /* 0x001fe20000000000 */
[----:B-1----:R-:W-:-:S04]  /*0610*/  FADD R25, R14, R25 ;  /* 0x000000190e197221 */ /* 0x002fc80000000000 */
        /* <DEDUP_REMOVED lines=13> */
[----:B------:R1:W3:Y:S01]  /*06f0*/  SHFL.BFLY PT, R28, R25, 0x1, 0x1f ;  /* 0x0c201f00191c7f89 */ /* 0x0002e200000e0000 */
[----:B0-----:R-:W-:-:S05]  /*0700*/  FADD R19, R22, R19 ;  /* 0x0000001316137221 */ /* 0x001fca0000000000 */
[----:B-1-3--:R-:W-:-:S07]  /*0710*/  MOV R14, R19 ;  /* 0x00000013000e7202 */ /* 0x00afce0000000f00 */
.L_x_75:
[----:B------:R-:W-:-:S07]  /*0720*/  FADD R15, R25, R28 ;  /* 0x0000001c190f7221 */ /* 0x000fce0000000000 */
.L_x_62:
[----:B------:R-:W-:Y:S05]  /*0730*/  BSYNC B0 ;  /* 0x0000000000007941 */ /* 0x000fea0003800000 */
.L_x_61:
[----:B------:R-:W0:Y:S01]  /*0740*/  @P1 LDC.64 R16, c[0x0][0x3a0] ;  /* 0x0000e800ff101b82 */ /* 0x000e220000000a00 */
[C---:B------:R-:W-:Y:S02]  /*0750*/  @P1 IMAD R19, R11.reuse, R4, R7 ;  /* 0x000000040b131224 */ /* 0x040fe400078e0207 */
[----:B------:R-:W-:-:S05]  /*0760*/  VIADD R11, R11, UR7 ;  /* 0x000000070b0b7c36 */ /* 0x000fca0008000000 */
[----:B------:R-:W-:Y:S01]  /*0770*/  ISETP.GE.U32.AND P2, PT, R11, UR10, PT ;  /* 0x0000000a0b007c0c */ /* 0x000fe2000bf46070 */
[----:B0-----:R-:W-:-:S05]  /*0780*/  @P1 IMAD.WIDE.U32 R16, R19, 0x8, R16 ;  /* 0x0000000813101825 */ /* 0x001fca00078e0010 */
[----:B------:R0:W-:Y:S07]  /*0790*/  @P1 STG.E.64 desc[UR4][R16.64], R14 ;  /* 0x0000000e10001986 */ /* 0x0001ee000c101b04 */
[----:B------:R-:W-:Y:S05]  /*07a0*/  @!P2 BRA `(.L_x_64) ;  /* 0xfffffffc0004a947 */ /* 0x000fea000383ffff */
[----:B------:R-:W-:Y:S05]  /*07b0*/  EXIT ;  /* 0x000000000000794d */ /* 0x000fea0003800000 */
.L_x_63:
[----:B------:R-:W-:Y:S01]  /*07c0*/  HFMA2 R17, -RZ, RZ, 0, 9.5367431640625e-07 ;  /* 0x00000010ff117431 */ /* 0x000fe200000001ff */
[----:B------:R-:W-:Y:S01]  /*07d0*/  MOV R29, R19 ;  /* 0x00000013001d7202 */ /* 0x000fe20000000f00 */
[----:B------:R-:W-:Y:S01]  /*07e0*/  IMAD.MOV.U32 R16, RZ, RZ, 0x1f ;  /* 0x0000001fff107424 */ /* 0x000fe200078e00ff */
[----:B------:R-:W-:-:S07]  /*07f0*/  MOV R15, 0xffffffff ;  /* 0xffffffff000f7802 */ /* 0x000fce0000000f00 */
[----:B--2-4-:R-:W-:Y:S05]  /*0800*/  WARPSYNC.COLLECTIVE R15, `(.L_x_65) ;  /* 0x000000000f087348 */ /* 0x014fea0003c00000 */
[----:B------:R0:W1:Y:S02]  /*0810*/  SHFL.BFLY P2, R28, R29, R17, R16 ;  /* 0x0c0000111d1c7389 */ /* 0x0000640000040010 */
[----:B012-4-:R-:W-:Y:S05]  /*0820*/  ENDCOLLECTIVE ;  /* 0x000000000000791b */ /* 0x017fea0003800000 */
.L_x_65:
[----:B------:R-:W-:Y:S01]  /*0830*/  HFMA2 R17, -RZ, RZ, 0, 4.76837158203125e-07 ;  /* 0x00000008ff117431 */ /* 0x000fe200000001ff */
[----:B------:R-:W-:-:S05]  /*0840*/  MOV R22, R28 ;  /* 0x0000001c00167202 */ /* 0x000fca0000000f00 */
[----:B------:R-:W-:-:S04]  /*0850*/  FADD R22, R19, R22 ;  /* 0x0000001613167221 */ /* 0x000fc80000000000 */
[----:B------:R-:W-:-:S07]  /*0860*/  IMAD.MOV.U32 R29, RZ, RZ, R22 ;  /* 0x000000ffff1d7224 */ /* 0x000fce00078e0016 */
[----:B------:R-:W-:Y:S05]  /*0870*/  WARPSYNC.COLLECTIVE R15, `(.L_x_66) ;  /* 0x000000000f087348 */ /* 0x000fea0003c00000 */
[----:B------:R0:W1:Y:S02]  /*0880*/  SHFL.BFLY P2, R28, R29, R17, R16 ;  /* 0x0c0000111d1c7389 */ /* 0x0000640000040010 */
[----:B01----:R-:W-:Y:S05]  /*0890*/  ENDCOLLECTIVE ;  /* 0x000000000000791b */ /* 0x003fea0003800000 */
.L_x_66:
[----:B------:R-:W-:Y:S01]  /*08a0*/  HFMA2 R17, -RZ, RZ, 0, 2.384185791015625e-07 ;  /* 0x00000004ff117431 */ /* 0x000fe200000001ff */
[----:B------:R-:W-:-:S05]  /*08b0*/  MOV R23, R28 ;  /* 0x0000001c00177202 */ /* 0x000fca0000000f00 */
[----:B------:R-:W-:-:S04]  /*08c0*/  FADD R23, R22, R23 ;  /* 0x0000001716177221 */ /* 0x000fc80000000000 */
[----:B------:R-:W-:-:S07]  /*08d0*/  IMAD.MOV.U32 R29, RZ, RZ, R23 ;  /* 0x000000ffff1d7224 */ /* 0x000fce00078e0017 */
[----:B------:R-:W-:Y:S05]  /*08e0*/  WARPSYNC.COLLECTIVE R15, `(.L_x_67) ;  /* 0x000000000f087348 */ /* 0x000fea0003c00000 */
[----:B------:R0:W1:Y:S02]  /*08f0*/  SHFL.BFLY P2, R28, R29, R17, R16 ;  /* 0x0c0000111d1c7389 */ /* 0x0000640000040010 */
[----:B01----:R-:W-:Y:S05]  /*0900*/  ENDCOLLECTIVE ;  /* 0x000000000000791b */ /* 0x003fea0003800000 */
.L_x_67:
[----:B------:R-:W-:Y:S01]  /*0910*/  HFMA2 R17, -RZ, RZ, 0, 1.1920928955078125e-07 ;  /* 0x00000002ff117431 */ /* 0x000fe200000001ff */
[----:B------:R-:W-:-:S05]  /*0920*/  MOV R24, R28 ;  /* 0x0000001c00187202 */ /* 0x000fca0000000f00 */
[----:B------:R-:W-:-:S04]  /*0930*/  FADD R24, R23, R24 ;  /* 0x0000001817187221 */ /* 0x000fc80000000000 */
[----:B------:R-:W-:-:S07]  /*0940*/  IMAD.MOV.U32 R29, RZ, RZ, R24 ;  /* 0x000000ffff1d7224 */ /* 0x000fce00078e0018 */
[----:B------:R-:W-:Y:S05]  /*0950*/  WARPSYNC.COLLECTIVE R15, `(.L_x_68) ;  /* 0x000000000f087348 */ /* 0x000fea0003c00000 */
[----:B------:R0:W1:Y:S02]  /*0960*/  SHFL.BFLY P2, R28, R29, R17, R16 ;  /* 0x0c0000111d1c7389 */ /* 0x0000640000040010 */
[----:B01----:R-:W-:Y:S05]  /*0970*/  ENDCOLLECTIVE ;  /* 0x000000000000791b */ /* 0x003fea0003800000 */
.L_x_68:
[----:B------:R-:W-:Y:S01]  /*0980*/  HFMA2 R17, -RZ, RZ, 0, 5.9604644775390625e-08 ;  /* 0x00000001ff117431 */ /* 0x000fe200000001ff */
[----:B------:R-:W-:-:S05]  /*0990*/  MOV R19, R28 ;  /* 0x0000001c00137202 */ /* 0x000fca0000000f00 */
[----:B------:R-:W-:-:S04]  /*09a0*/  FADD R22, R24, R19 ;  /* 0x0000001318167221 */ /* 0x000fc80000000000 */
[----:B------:R-:W-:-:S07]  /*09b0*/  IMAD.MOV.U32 R29, RZ, RZ, R22 ;  /* 0x000000ffff1d7224 */ /* 0x000fce00078e0016 */
[----:B------:R-:W-:Y:S05]  /*09c0*/  WARPSYNC.COLLECTIVE R15, `(.L_x_69) ;  /* 0x000000000f087348 */ /* 0x000fea0003c00000 */
[----:B------:R0:W1:Y:S02]  /*09d0*/  SHFL.BFLY P2, R28, R29, R17, R16 ;  /* 0x0c0000111d1c7389 */ /* 0x0000640000040010 */
[----:B01----:R-:W-:Y:S05]  /*09e0*/  ENDCOLLECTIVE ;  /* 0x000000000000791b */ /* 0x003fea0003800000 */
.L_x_69:
[----:B------:R-:W-:Y:S02]  /*09f0*/  HFMA2 R17, -RZ, RZ, 0, 9.5367431640625e-07 ;  /* 0x00000010ff117431 */ /* 0x000fe400000001ff */
[----:B------:R-:W-:Y:S01]  /*0a00*/  IMAD.MOV.U32 R29, RZ, RZ, R14 ;  /* 0x000000ffff1d7224 */ /* 0x000fe200078e000e */
[----:B------:R-:W-:-:S07]  /*0a10*/  MOV R19, R28 ;  /* 0x0000001c00137202 */ /* 0x000fce0000000f00 */
[----:B------:R-:W-:Y:S05]  /*0a20*/  WARPSYNC.COLLECTIVE R15, `(.L_x_70) ;  /* 0x000000000f087348 */ /* 0x000fea0003c00000 */
[----:B------:R0:W1:Y:S02]  /*0a30*/  SHFL.BFLY P2, R28, R29, R17, R16 ;  /* 0x0c0000111d1c7389 */ /* 0x0000640000040010 */
[----:B01----:R-:W-:Y:S05]  /*0a40*/  ENDCOLLECTIVE ;  /* 0x000000000000791b */ /* 0x003fea0003800000 */
.L_x_70:
[----:B------:R-:W-:Y:S01]  /*0a50*/  FADD R19, R22, R19 ;  /* 0x0000001316137221 */ /* 0x000fe20000000000 */
[----:B------:R-:W-:Y:S01]  /*0a60*/  HFMA2 R17, -RZ, RZ, 0, 4.76837158203125e-07 ;  /* 0x00000008ff117431 */ /* 0x000fe200000001ff */
[----:B------:R-:W-:-:S05]  /*0a70*/  MOV R25, R28 ;  /* 0x0000001c00197202 */ /* 0x000fca0000000f00 */
[----:B------:R-:W-:-:S04]  /*0a80*/  FADD R25, R14, R25 ;  /* 0x000000190e197221 */ /* 0x000fc80000000000 */
[----:B------:R-:W-:-:S07]  /*0a90*/  IMAD.MOV.U32 R29, RZ, RZ, R25 ;  /* 0x000000ffff1d7224 */ /* 0x000fce00078e0019 */
[----:B------:R-:W-:Y:S05]  /*0aa0*/  WARPSYNC.COLLECTIVE R15, `(.L_x_71) ;  /* 0x000000000f087348 */ /* 0x000fea0003c00000 */
[----:B------:R0:W1:Y:S02]  /*0ab0*/  SHFL.BFLY P2, R28, R29, R17, R16 ;  /* 0x0c0000111d1c7389 */ /* 0x0000640000040010 */
[----:B01----:R-:W-:Y:S05]  /*0ac0*/  ENDCOLLECTIVE ;  /* 0x000000000000791b */ /* 0x003fea0003800000 */
.L_x_71:
[----:B------:R-:W-:Y:S01]  /*0ad0*/  HFMA2 R17, -RZ, RZ, 0, 2.384185791015625e-07 ;  /* 0x00000004ff117431 */ /* 0x000fe200000001ff */
[----:B------:R-:W-:-:S05]  /*0ae0*/  MOV R26, R28 ;  /* 0x0000001c001a7202 */ /* 0x000fca0000000f00 */
[----:B------:R-:W-:-:S04]  /*0af0*/  FADD R26, R25, R26 ;  /* 0x0000001a191a7221 */ /* 0x000fc80000000000 */
[----:B------:R-:W-:-:S07]  /*0b00*/  IMAD.MOV.U32 R29, RZ, RZ, R26 ;  /* 0x000000ffff1d7224 */ /* 0x000fce00078e001a */
[----:B------:R-:W-:Y:S05]  /*0b10*/  WARPSYNC.COLLECTIVE R15, `(.L_x_72) ;  /* 0x000000000f087348 */ /* 0x000fea0003c00000 */
[----:B------:R0:W1:Y:S02]  /*0b20*/  SHFL.BFLY P2, R28, R29, R17, R16 ;  /* 0x0c0000111d1c7389 */ /* 0x0000640000040010 */
[----:B01----:R-:W-:Y:S05]  /*0b30*/  ENDCOLLECTIVE ;  /* 0x000000000000791b */ /* 0x003fea0003800000 */
.L_x_72:
[----:B------:R-:W-:Y:S01]  /*0b40*/  HFMA2 R17, -RZ, RZ, 0, 1.1920928955078125e-07 ;  /* 0x00000002ff117431 */ /* 0x000fe200000001ff */
[----:B------:R-:W-:-:S05]  /*0b50*/  MOV R27, R28 ;  /* 0x0000001c001b7202 */ /* 0x000fca0000000f00 */
[----:B------:R-:W-:-:S04]  /*0b60*/  FADD R27, R26, R27 ;  /* 0x0000001b1a1b7221 */ /* 0x000fc80000000000 */
[----:B------:R-:W-:-:S07]  /*0b70*/  IMAD.MOV.U32 R29, RZ, RZ, R27 ;  /* 0x000000ffff1d7224 */ /* 0x000fce00078e001b */
[----:B------:R-:W-:Y:S05]  /*0b80*/  WARPSYNC.COLLECTIVE R15, `(.L_x_73) ;  /* 0x000000000f087348 */ /* 0x000fea0003c00000 */
[----:B------:R0:W1:Y:S02]  /*0b90*/  SHFL.BFLY P2, R28, R29, R17, R16 ;  /* 0x0c0000111d1c7389 */ /* 0x0000640000040010 */
[----:B01----:R-:W-:Y:S05]  /*0ba0*/  ENDCOLLECTIVE ;  /* 0x000000000000791b */ /* 0x003fea0003800000 */
.L_x_73:
[----:B------:R-:W-:Y:S01]  /*0bb0*/  HFMA2 R17, -RZ, RZ, 0, 5.9604644775390625e-08 ;  /* 0x00000001ff117431 */ /* 0x000fe200000001ff */
[----:B------:R-:W-:-:S05]  /*0bc0*/  MOV R14, R28 ;  /* 0x0000001c000e7202 */ /* 0x000fca0000000f00 */
[----:B------:R-:W-:Y:S01]  /*0bd0*/  FADD R25, R27, R14 ;  /* 0x0000000e1b197221 */ /* 0x000fe20000000000 */
[----:B------:R-:W-:-:S03]  /*0be0*/  MOV R14, R19 ;  /* 0x00000013000e7202 */ /* 0x000fc60000000f00 */
[----:B------:R-:W-:-:S07]  /*0bf0*/  IMAD.MOV.U32 R29, RZ, RZ, R25 ;  /* 0x000000ffff1d7224 */ /* 0x000fce00078e0019 */
[----:B------:R-:W-:Y:S05]  /*0c00*/  WARPSYNC.COLLECTIVE R15, `(.L_x_74) ;  /* 0x000000000f087348 */ /* 0x000fea0003c00000 */
[----:B------:R0:W1:Y:S02]  /*0c10*/  SHFL.BFLY P2, R28, R29, R17, R16 ;  /* 0x0c0000111d1c7389 */ /* 0x0000640000040010 */
[----:B01----:R-:W-:Y:S05]  /*0c20*/  ENDCOLLECTIVE ;  /* 0x000000000000791b */ /* 0x003fea0003800000 */
.L_x_74:
[----:B------:R-:W-:Y:S05]  /*0c30*/  BRA `(.L_x_75) ;  /* 0xfffffff800b87947 */ /* 0x000fea000383ffff */
.L_x_76:
        /* <DEDUP_REMOVED lines=12> */
.L_x_338:


//--------------------- .text._cupy_channelizer_32x32_float32_complex64 --------------------------
	.section	.text._cupy_channelizer_32x32_float32_complex64,"ax",@progbits
	.align	128
        .global         _cupy_channelizer_32x32_float32_complex64
        .type           _cupy_channelizer_32x32_float32_complex64,@function
        .size           _cupy_channelizer_32x32_float32_complex64,(.L_x_339 - _cupy_channelizer_32x32_float32_complex64)
        .other          _cupy_channelizer_32x32_float32_complex64,@"STO_CUDA_ENTRY STV_DEFAULT"
_cupy_channelizer_32x32_float32_complex64:
.text._cupy_channelizer_32x32_float32_complex64:
        /* <DEDUP_REMOVED lines=16> */
[----:B0-----:R-:W4:Y:S01]  /*0100*/  @P0 LDG.E.CONSTANT R2, desc[UR4][R2.64] ;  /* 0x0000000402020981 */ /* 0x001f22000c1e9900 */
[----:B------:R-:W-:Y:S01]  /*0110*/  UMOV UR7, 0x400 ;  /* 0x0000040000077882 */ /* 0x000fe20000000000 */
[----:B--2---:R-:W-:Y:S01]  /*0120*/  @P0 IMAD.U32 R17, RZ, RZ, UR8 ;  /* 0x00000008ff110e24 */ /* 0x004fe2000f8e00ff */
[----:B------:R-:W-:Y:S02]  /*0130*/  @P0 MOV R0, UR7 ;  /* 0x0000000700000c02 */ /* 0x000fe40008000f00 */
[----:B---3--:R-:W-:Y:S02]  /*0140*/  ISETP.LE.U32.AND P1, PT, R4, UR6, PT ;  /* 0x0000000604007c0c */ /* 0x008fe4000bf23070 */
[----:B------:R-:W-:Y:S01]  /*0150*/  @P0 LEA R9, R17, R0, 0x18 ;  /* 0x0000000011090211 */ /* 0x000fe200078ec0ff */
[----:B------:R-:W-:Y:S01]  /*0160*/  @!P0 IMAD.U32 R17, RZ, RZ, UR8 ;  /* 0x00000008ff118e24 */ /* 0x000fe2000f8e00ff */
[----:B------:R-:W-:Y:S02]  /*0170*/  @!P0 MOV R0, UR7 ;  /* 0x0000000700008c02 */ /* 0x000fe40008000f00 */
[----:B------:R-:W-:-:S02]  /*0180*/  @P0 LEA R5, R14, R9, 0x7 ;  /* 0x000000090e050211 */ /* 0x000fc400078e38ff */
[----:B------:R-:W-:Y:S02]  /*0190*/  @!P0 LEA R9, R17, R0, 0x18 ;  /* 0x0000000011098211 */ /* 0x000fe400078ec0ff */
[----:B------:R-:W-:-:S03]  /*01a0*/  @P0 LEA R5, R12, R5, 0x2 ;  /* 0x000000050c050211 */ /* 0x000fc600078e10ff */
[----:B------:R-:W-:-:S04]  /*01b0*/  @!P0 IMAD R3, R14, 0x80, R9 ;  /* 0x000000800e038824 */ /* 0x000fc800078e0209 */
[----:B------:R-:W-:Y:S01]  /*01c0*/  @!P0 IMAD R3, R12, 0x4, R3 ;  /* 0x000000040c038824 */ /* 0x000fe200078e0203 */
[----:B----4-:R0:W-:Y:S04]  /*01d0*/  @P0 STS [R5], R2 ;  /* 0x0000000205000388 */ /* 0x0101e80000000800 */
[----:B------:R0:W-:Y:S01]  /*01e0*/  @!P0 STS [R3], RZ ;  /* 0x000000ff03008388 */ /* 0x0001e20000000800 */
[----:B------:R-:W-:Y:S05]  /*01f0*/  @P1 EXIT ;  /* 0x000000000000194d */ /* 0x000fea0003800000 */
[----:B0-----:R-:W0:Y:S01]  /*0200*/  LDC.64 R4, c[0x0][0x390] ;  /* 0x0000e400ff047b82 */ /* 0x001e220000000a00 */
[----:B------:R-:W-:Y:S01]  /*0210*/  IADD3 R0, PT, PT, R0, 0x1000, RZ ;  /* 0x0000100000007810 */ /* 0x000fe20007ffe0ff */
[----:B------:R-:W-:Y:S01]  /*0220*/  IMAD R13, R13, 0x20, R12 ;  /* 0x000000200d0d7824 */ /* 0x000fe200078e020c */
[----:B------:R-:W-:Y:S01]  /*0230*/  LOP3.LUT R11, RZ, R15, RZ, 0x33, !PT ;  /* 0x0000000fff0b7212 */ /* 0x000fe200078e33ff */
[----:B------:R-:W1:Y:S01]  /*0240*/  LDCU UR7, c[0x0][0x364] ;  /* 0x00006c80ff0777ac */ /* 0x000e620008000800 */
[----:B------:R-:W-:Y:S02]  /*0250*/  LEA R17, R17, R0, 0x18 ;  /* 0x0000000011117211 */ /* 0x000fe400078ec0ff */
[C---:B------:R-:W-:Y:S01]  /*0260*/  LEA R9, R12.reuse, R9, 0x7 ;  /* 0x000000090c097211 */ /* 0x040fe200078e38ff */
[----:B------:R-:W2:Y:S01]  /*0270*/  LDC R10, c[0x0][0x380] ;  /* 0x0000e000ff0a7b82 */ /* 0x000ea20000000800 */
[----:B------:R-:W-:Y:S01]  /*0280*/  IMAD.IADD R11, R11, 0x1, R6 ;  /* 0x000000010b0b7824 */ /* 0x000fe200078e0206 */
[----:B------:R-:W-:Y:S01]  /*0290*/  LOP3.LUT R8, RZ, R12, RZ, 0x33, !PT ;  /* 0x0000000cff087212 */ /* 0x000fe200078e33ff */
[----:B------:R-:W-:Y:S01]  /*02a0*/  IMAD R19, R12, 0x80, R17 ;  /* 0x000000800c137824 */ /* 0x000fe200078e0211 */
[-C--:B------:R-:W-:Y:S01]  /*02b0*/  ISETP.GE.U32.AND P1, PT, R13, R6.reuse, PT ;  /* 0x000000060d00720c */ /* 0x080fe20003f26070 */
[----:B------:R-:W3:Y:S01]  /*02c0*/  LDCU UR9, c[0x0][0x380] ;  /* 0x00007000ff0977ac */ /* 0x000ee20008000800 */
[----:B------:R-:W-:Y:S01]  /*02d0*/  LEA R0, R14, R9, 0x2 ;  /* 0x000000090e007211 */ /* 0x000fe200078e10ff */
[----:B------:R-:W-:Y:S01]  /*02e0*/  IMAD R9, R12, R6, R11 ;  /* 0x000000060c097224 */ /* 0x000fe200078e020b */
[----:B------:R-:W4:Y:S01]  /*02f0*/  LDC.64 R2, c[0x0][0x390] ;  /* 0x0000e400ff027b82 */ /* 0x000f220000000a00 */
[----:B------:R-:W-:Y:S01]  /*0300*/  LEA R17, R14, R17, 0x7 ;  /* 0x000000110e117211 */ /* 0x000fe200078e38ff */
[----:B------:R-:W0:Y:S01]  /*0310*/  LDCU UR10, c[0x0][0x388] ;  /* 0x00007100ff0a77ac */ /* 0x000e220008000800 */
[----:B------:R-:W-:-:S02]  /*0320*/  IADD3 R8, PT, PT, R8, R7, RZ ;  /* 0x0000000708087210 */ /* 0x000fc40007ffe0ff */
[C---:B------:R-:W-:Y:S01]  /*0330*/  ISETP.EQ.AND P1, PT, R14.reuse, RZ, !P1 ;  /* 0x000000ff0e00720c */ /* 0x040fe20004f22270 */
[----:B------:R-:W-:Y:S01]  /*0340*/  IMAD R14, R14, 0x4, R19 ;  /* 0x000000040e0e7824 */ /* 0x000fe200078e0213 */
[----:B------:R-:W-:Y:S01]  /*0350*/  IADD3 R16, PT, PT, R12, 0x1, -R7 ;  /* 0x000000010c107810 */ /* 0x000fe20007ffe807 */
[----:B0-----:R-:W-:Y:S01]  /*0360*/  IMAD.WIDE.U32 R4, R9, 0x4, R4 ;  /* 0x0000000409047825 */ /* 0x001fe200078e0004 */
[----:B------:R-:W-:Y:S01]  /*0370*/  LEA R18, R8, R17, 0x2 ;  /* 0x0000001108127211 */ /* 0x000fe200078e10ff */
[----:B------:R-:W0:Y:S02]  /*0380*/  LDCU UR8, c[0x0][0x384] ;  /* 0x00007080ff0877ac */ /* 0x000e240008000800 */
[----:B------:R-:W-:Y:S02]  /*0390*/  IMAD.U32 R19, RZ, RZ, UR6 ;  /* 0x00000006ff137e24 */ /* 0x000fe4000f8e00ff */
[----:B-1-3--:R-:W-:-:S07]  /*03a0*/  IMAD R20, R12, 0x4, R17 ;  /* 0x000000040c147824 */ /* 0x00afce00078e0211 */
.L_x_83:
[----:B0-----:R-:W-:-:S13]  /*03b0*/  ISETP.GE.U32.AND P2, PT, R19, UR8, PT ;  /* 0x0000000813007c0c */ /* 0x001fda000bf46070 */
[----:B-1-3--:R-:W-:Y:S05]  /*03c0*/  @!P2 BRA `(.L_x_77) ;  /* 0x00000000001ca947 */ /* 0x00afea0003800000 */
[----:B------:R-:W-:Y:S05]  /*03d0*/  @!P0 BRA `(.L_x_78) ;  /* 0x00000000003c8947 */ /* 0x000fea0003800000 */
[----:B------:R-:W-:-:S05]  /*03e0*/  IADD3 R6, PT, PT, R16, R19, RZ ;  /* 0x0000001310067210 */ /* 0x000fca0007ffe0ff */
[----:B------:R-:W-:-:S04]  /*03f0*/  IMAD R7, R6, UR9, R11 ;  /* 0x0000000906077c24 */ /* 0x000fc8000f8e020b */
[----:B----4-:R-:W-:-:S06]  /*0400*/  IMAD.WIDE.U32 R6, R7, 0x4, R2 ;  /* 0x0000000407067825 */ /* 0x010fcc00078e0002 */
[----:B------:R-:W3:Y:S04]  /*0410*/  LDG.E.CONSTANT R7, desc[UR4][R6.64] ;  /* 0x0000000406077981 */ /* 0x000ee8000c1e9900 */
[----:B---3--:R0:W-:Y:S01]  /*0420*/  STS [R18], R7 ;  /* 0x0000000712007388 */ /* 0x0081e20000000800 */
[----:B------:R-:W-:Y:S05]  /*0430*/  BRA `(.L_x_78) ;  /* 0x0000000000247947 */ /* 0x000fea0003800000 */
.L_x_77:
[----:B------:R-:W-:-:S04]  /*0440*/  ISETP.GE.U32.AND P2, PT, R19, R12, PT ;  /* 0x0000000c1300720c */ /* 0x000fc80003f46070 */
[----:B------:R-:W-:-:S13]  /*0450*/  ISETP.GE.U32.OR P2, PT, R15, UR9, !P2 ;  /* 0x000000090f007c0c */ /* 0x000fda000d746470 */
[----:B------:R-:W-:Y:S05]  /*0460*/  @P2 BRA `(.L_x_79) ;  /* 0x0000000000142947 */ /* 0x000fea0003800000 */
[----:B------:R-:W3:Y:S01]  /*0470*/  LDG.E.CONSTANT R6, desc[UR4][R4.64] ;  /* 0x0000000404067981 */ /* 0x000ee2000c1e9900 */
[----:B------:R-:W-:-:S05]  /*0480*/  IMAD.IADD R8, R19, 0x1, -R12 ;  /* 0x0000000113087824 */ /* 0x000fca00078e0a0c */
[----:B------:R-:W-:-:S05]  /*0490*/  LEA R7, R8, R17, 0x2 ;  /* 0x0000001108077211 */ /* 0x000fca00078e10ff */
[----:B---3--:R1:W-:Y:S01]  /*04a0*/  STS [R7], R6 ;  /* 0x0000000607007388 */ /* 0x0083e20000000800 */
[----:B------:R-:W-:Y:S05]  /*04b0*/  BRA `(.L_x_78) ;  /* 0x0000000000047947 */ /* 0x000fea0003800000 */
.L_x_79:
[----:B------:R3:W-:Y:S02]  /*04c0*/  STS [R20], RZ ;  /* 0x000000ff14007388 */ /* 0x0007e40000000800 */
.L_x_78:
[----:B--2---:R-:W-:Y:S01]  /*04d0*/  ISETP.GE.U32.AND P2, PT, R13, R10, PT ;  /* 0x0000000a0d00720c */ /* 0x004fe20003f46070 */
[----:B------:R-:W-:Y:S05]  /*04e0*/  WARPSYNC.ALL ;  /* 0x0000000000007948 */ /* 0x000fea0003800000 */
[----:B------:R-:W-:Y:S01]  /*04f0*/  BAR.SYNC.DEFER_BLOCKING 0x0 ;  /* 0x0000000000007b1d */ /* 0x000fe20000010000 */
[----:B01----:R-:W-:-:S05]  /*0500*/  CS2R R6, SRZ ;  /* 0x0000000000067805 */ /* 0x003fca000001ff00 */
[----:B------:R-:W-:Y:S04]  /*0510*/  BSSY B0, `(.L_x_80) ;  /* 0x000001b000007945 */ /* 0x000fe80003800000 */
[----:B------:R-:W-:Y:S05]  /*0520*/  @P2 BRA `(.L_x_81) ;  /* 0x0000000000642947 */ /* 0x000fea0003800000 */
[----:B------:R-:W-:Y:S01]  /*0530*/  LDS R6, [R0] ;  /* 0x0000000000067984 */ /* 0x000fe20000000800 */
[----:B------:R-:W-:-:S03]  /*0540*/  UMOV UR6, 0xffffffff ;  /* 0xffffffff00067882 */ /* 0x000fc60000000000 */
[----:B------:R-:W0:Y:S02]  /*0550*/  LDS R7, [R14] ;  /* 0x000000000e077984 */ /* 0x000e240000000800 */
[----:B0-----:R-:W-:Y:S01]  /*0560*/  FMUL R6, R6, R7 ;  /* 0x0000000706067220 */ /* 0x001fe20000400000 */
[----:B------:R-:W-:Y:S06]  /*0570*/  BRA.DIV UR6, `(.L_x_82) ;  /* 0x0000000206747947 */ /* 0x000fec000b800000 */
[----:B------:R-:W0:Y:S01]  /*0580*/  SHFL.BFLY PT, R21, R6, 0x10, 0x1f ;  /* 0x0e001f0006157f89 */ /* 0x000e2200000e0000 */
[----:B------:R-:W-:-:S05]  /*0590*/  HFMA2 R23, -RZ, RZ, 0, 0 ;  /* 0x00000000ff177431 */ /* 0x000fca00000001ff */
[----:B------:R-:W-:-:S05]  /*05a0*/  FADD R24, RZ, R23 ;  /* 0x00000017ff187221 */ /* 0x000fca0000000000 */
[----:B------:R-:W1:Y:S01]  /*05b0*/  SHFL.BFLY PT, R25, R24, 0x8, 0x1f ;  /* 0x0d001f0018197f89 */ /* 0x000e6200000e0000 */
[----:B0-----:R-:W-:-:S05]  /*05c0*/  FADD R21, R6, R21 ;  /* 0x0000001506157221 */ /* 0x001fca0000000000 */
[----:B------:R-:W0:Y:S01]  /*05d0*/  SHFL.BFLY PT, R22, R21, 0x8, 0x1f ;  /* 0x0d001f0015167f89 */ /* 0x000e2200000e0000 */
[----:B-1----:R-:W-:-:S05]  /*05e0*/  FADD R25, R24, R25 ;  /* 0x0000001918197221 */ /* 0x002fca0000000000 */
        /* <DEDUP_REMOVED lines=8> */
[----:B------:R-:W-:Y:S01]  /*0670*/  SHFL.BFLY PT, R24, R27, 0x1, 0x1f ;  /* 0x0c201f001b187f89 */ /* 0x000fe200000e0000 */
[----:B0-----:R-:W-:-:S05]  /*0680*/  FADD R21, R23, R6 ;  /* 0x0000000617157221 */ /* 0x001fca0000000000 */
[----:B------:R-:W0:Y:S02]  /*0690*/  SHFL.BFLY PT, R6, R21, 0x1, 0x1f ;  /* 0x0c201f0015067f89 */ /* 0x000e2400000e0000 */
[----:B0-----:R-:W-:-:S07]  /*06a0*/  FADD R6, R21, R6 ;  /* 0x0000000615067221 */ /* 0x001fce0000000000 */
.L_x_94:
[----:B------:R-:W-:-:S07]  /*06b0*/  FADD R7, R27, R24 ;  /* 0x000000181b077221 */ /* 0x000fce0000000000 */
.L_x_81:
[----:B------:R-:W-:Y:S05]  /*06c0*/  BSYNC B0 ;  /* 0x0000000000007941 */ /* 0x000fea0003800000 */
.L_x_80:
        /* <DEDUP_REMOVED lines=8> */
.L_x_82:
[----:B------:R-:W-:Y:S01]  /*0750*/  HFMA2 R9, -RZ, RZ, 0, 9.5367431640625e-07 ;  /* 0x00000010ff097431 */ /* 0x000fe200000001ff */
[----:B------:R-:W-:Y:S01]  /*0760*/  MOV R29, R6 ;  /* 0x00000006001d7202 */ /* 0x000fe20000000f00 */
[----:B------:R-:W-:Y:S01]  /*0770*/  IMAD.MOV.U32 R8, RZ, RZ, 0x1f ;  /* 0x0000001fff087424 */ /* 0x000fe200078e00ff */
[----:B------:R-:W-:-:S07]  /*0780*/  MOV R7, 0xffffffff ;  /* 0xffffffff00077802 */ /* 0x000fce0000000f00 */
[----:B---34-:R-:W-:Y:S05]  /*0790*/  WARPSYNC.COLLECTIVE R7, `(.L_x_84) ;  /* 0x0000000007087348 */ /* 0x018fea0003c00000 */
[----:B------:R0:W1:Y:S02]  /*07a0*/  SHFL.BFLY P2, R28, R29, R9, R8 ;  /* 0x0c0000091d1c7389 */ /* 0x0000640000040008 */
[----:B01-34-:R-:W-:Y:S05]  /*07b0*/  ENDCOLLECTIVE ;  /* 0x000000000000791b */ /* 0x01bfea0003800000 */
.L_x_84:
[----:B------:R-:W-:Y:S01]  /*07c0*/  HFMA2 R9, -RZ, RZ, 0, 4.76837158203125e-07 ;  /* 0x00000008ff097431 */ /* 0x000fe200000001ff */
[----:B------:R-:W-:-:S05]  /*07d0*/  MOV R21, R28 ;  /* 0x0000001c00157202 */ /* 0x000fca0000000f00 */
[----:B------:R-:W-:-:S04]  /*07e0*/  FADD R21, R6, R21 ;  /* 0x0000001506157221 */ /* 0x000fc80000000000 */
[----:B------:R-:W-:-:S07]  /*07f0*/  IMAD.MOV.U32 R29, RZ, RZ, R21 ;  /* 0x000000ffff1d7224 */ /* 0x000fce00078e0015 */
[----:B------:R-:W-:Y:S05]  /*0800*/  WARPSYNC.COLLECTIVE R7, `(.L_x_85) ;  /* 0x0000000007087348 */ /* 0x000fea0003c00000 */
[----:B------:R0:W1:Y:S02]  /*0810*/  SHFL.BFLY P2, R28, R29, R9, R8 ;  /* 0x0c0000091d1c7389 */ /* 0x0000640000040008 */
[----:B01----:R-:W-:Y:S05]  /*0820*/  ENDCOLLECTIVE ;  /* 0x000000000000791b */ /* 0x003fea0003800000 */
.L_x_85:
[----:B------:R-:W-:Y:S01]  /*0830*/  HFMA2 R9, -RZ, RZ, 0, 2.384185791015625e-07 ;  /* 0x00000004ff097431 */ /* 0x000fe200000001ff */
[----:B------:R-:W-:-:S05]  /*0840*/  MOV R22, R28 ;  /* 0x0000001c00167202 */ /* 0x000fca0000000f00 */
[----:B------:R-:W-:-:S04]  /*0850*/  FADD R22, R21, R22 ;  /* 0x0000001615167221 */ /* 0x000fc80000000000 */
[----:B------:R-:W-:-:S07]  /*0860*/  IMAD.MOV.U32 R29, RZ, RZ, R22 ;  /* 0x000000ffff1d7224 */ /* 0x000fce00078e0016 */
[----:B------:R-:W-:Y:S05]  /*0870*/  WARPSYNC.COLLECTIVE R7, `(.L_x_86) ;  /* 0x0000000007087348 */ /* 0x000fea0003c00000 */
[----:B------:R0:W1:Y:S02]  /*0880*/  SHFL.BFLY P2, R28, R29, R9, R8 ;  /* 0x0c0000091d1c7389 */ /* 0x0000640000040008 */
[----:B01----:R-:W-:Y:S05]  /*0890*/  ENDCOLLECTIVE ;  /* 0x000000000000791b */ /* 0x003fea0003800000 */
.L_x_86:
[----:B------:R-:W-:Y:S01]  /*08a0*/  HFMA2 R9, -RZ, RZ, 0, 1.1920928955078125e-07 ;  /* 0x00000002ff097431 */ /* 0x000fe200000001ff */
[----:B------:R-:W-:-:S05]  /*08b0*/  MOV R23, R28 ;  /* 0x0000001c00177202 */ /* 0x000fca0000000f00 */
[----:B------:R-:W-:-:S04]  /*08c0*/  FADD R23, R22, R23 ;  /* 0x0000001716177221 */ /* 0x000fc80000000000 */
[----:B------:R-:W-:-:S07]  /*08d0*/  IMAD.MOV.U32 R29, RZ, RZ, R23 ;  /* 0x000000ffff1d7224 */ /* 0x000fce00078e0017 */
[----:B------:R-:W-:Y:S05]  /*08e0*/  WARPSYNC.COLLECTIVE R7, `(.L_x_87) ;  /* 0x0000000007087348 */ /* 0x000fea0003c00000 */
[----:B------:R0:W1:Y:S02]  /*08f0*/  SHFL.BFLY P2, R28, R29, R9, R8 ;  /* 0x0c0000091d1c7389 */ /* 0x0000640000040008 */
[----:B01----:R-:W-:Y:S05]  /*0900*/  ENDCOLLECTIVE ;  /* 0x000000000000791b */ /* 0x003fea0003800000 */
.L_x_87:
[----:B------:R-:W-:Y:S01]  /*0910*/  HFMA2 R9, -RZ, RZ, 0, 5.9604644775390625e-08 ;  /* 0x00000001ff097431 */ /* 0x000fe200000001ff */
[----:B------:R-:W-:-:S05]  /*0920*/  MOV R6, R28 ;  /* 0x0000001c00067202 */ /* 0x000fca0000000f00 */
[----:B------:R-:W-:-:S04]  /*0930*/  FADD R21, R23, R6 ;  /* 0x0000000617157221 */ /* 0x000fc80000000000 */
[----:B------:R-:W-:-:S07]  /*0940*/  IMAD.MOV.U32 R29, RZ, RZ, R21 ;  /* 0x000000ffff1d7224 */ /* 0x000fce00078e0015 */
[----:B------:R-:W-:Y:S05]  /*0950*/  WARPSYNC.COLLECTIVE R7, `(.L_x_88) ;  /* 0x0000000007087348 */ /* 0x000fea0003c00000 */
[----:B------:R0:W1:Y:S02]  /*0960*/  SHFL.BFLY P2, R28, R29, R9, R8 ;  /* 0x0c0000091d1c7389 */ /* 0x0000640000040008 */
[----:B01----:R-:W-:Y:S05]  /*0970*/  ENDCOLLECTIVE ;  /* 0x000000000000791b */ /* 0x003fea0003800000 */
.L_x_88:
[----:B------:R-:W-:Y:S02]  /*0980*/  HFMA2 R9, -RZ, RZ, 0, 9.5367431640625e-07 ;  /* 0x00000010ff097431 */ /* 0x000fe400000001ff */
[----:B------:R-:W-:Y:S01]  /*0990*/  IMAD.MOV.U32 R29, RZ, RZ, RZ ;  /* 0x000000ffff1d7224 */ /* 0x000fe200078e00ff */
[----:B------:R-:W-:-:S07]  /*09a0*/  MOV R6, R28 ;  /* 0x0000001c00067202 */ /* 0x000fce0000000f00 */
[----:B------:R-:W-:Y:S05]  /*09b0*/  WARPSYNC.COLLECTIVE R7, `(.L_x_89) ;  /* 0x0000000007087348 */ /* 0x000fea0003c00000 */
[----:B------:R0:W1:Y:S02]  /*09c0*/  SHFL.BFLY P2, R28, R29, R9, R8 ;  /* 0x0c0000091d1c7389 */ /* 0x0000640000040008 */
[----:B01----:R-:W-:Y:S05]  /*09d0*/  ENDCOLLECTIVE ;  /* 0x000000000000791b */ /* 0x003fea0003800000 */
.L_x_89:
[----:B------:R-:W-:Y:S01]  /*09e0*/  FADD R6, R21, R6 ;  /* 0x0000000615067221 */ /* 0x000fe20000000000 */
[----:B------:R-:W-:Y:S01]  /*09f0*/  HFMA2 R9, -RZ, RZ, 0, 4.76837158203125e-07 ;  /* 0x00000008ff097431 */ /* 0x000fe200000001ff */
[----:B------:R-:W-:-:S05]  /*0a00*/  MOV R23, R28 ;  /* 0x0000001c00177202 */ /* 0x000fca0000000f00 */
[----:B------:R-:W-:-:S04]  /*0a10*/  FADD R24, RZ, R23 ;  /* 0x00000017ff187221 */ /* 0x000fc80000000000 */
[----:B------:R-:W-:-:S07]  /*0a20*/  IMAD.MOV.U32 R29, RZ, RZ, R24 ;  /* 0x000000ffff1d7224 */ /* 0x000fce00078e0018 */
[----:B------:R-:W-:Y:S05]  /*0a30*/  WARPSYNC.COLLECTIVE R7, `(.L_x_90) ;  /* 0x0000000007087348 */ /* 0x000fea0003c00000 */
[----:B------:R0:W1:Y:S02]  /*0a40*/  SHFL.BFLY P2, R28, R29, R9, R8 ;  /* 0x0c0000091d1c7389 */ /* 0x0000640000040008 */
[----:B01----:R-:W-:Y:S05]  /*0a50*/  ENDCOLLECTIVE ;  /* 0x000000000000791b */ /* 0x003fea0003800000 */
.L_x_90:
[----:B------:R-:W-:Y:S01]  /*0a60*/  HFMA2 R9, -RZ, RZ, 0, 2.384185791015625e-07 ;  /* 0x00000004ff097431 */ /* 0x000fe200000001ff */
[----:B------:R-:W-:-:S05]  /*0a70*/  MOV R25, R28 ;  /* 0x0000001c00197202 */ /* 0x000fca0000000f00 */
[----:B------:R-:W-:-:S04]  /*0a80*/  FADD R25, R24, R25 ;  /* 0x0000001918197221 */ /* 0x000fc80000000000 */
[----:B------:R-:W-:-:S07]  /*0a90*/  IMAD.MOV.U32 R29, RZ, RZ, R25 ;  /* 0x000000ffff1d7224 */ /* 0x000fce00078e0019 */
[----:B------:R-:W-:Y:S05]  /*0aa0*/  WARPSYNC.COLLECTIVE R7, `(.L_x_91) ;  /* 0x0000000007087348 */ /* 0x000fea0003c00000 */
[----:B------:R0:W1:Y:S02]  /*0ab0*/  SHFL.BFLY P2, R28, R29, R9, R8 ;  /* 0x0c0000091d1c7389 */ /* 0x0000640000040008 */
[----:B01----:R-:W-:Y:S05]  /*0ac0*/  ENDCOLLECTIVE ;  /* 0x000000000000791b */ /* 0x003fea0003800000 */
.L_x_91:
[----:B------:R-:W-:Y:S01]  /*0ad0*/  HFMA2 R9, -RZ, RZ, 0, 1.1920928955078125e-07 ;  /* 0x00000002ff097431 */ /* 0x000fe200000001ff */
[----:B------:R-:W-:-:S05]  /*0ae0*/  MOV R26, R28 ;  /* 0x0000001c001a7202 */ /* 0x000fca0000000f00 */
[----:B------:R-:W-:-:S04]  /*0af0*/  FADD R26, R25, R26 ;  /* 0x0000001a191a7221 */ /* 0x000fc80000000000 */
[----:B------:R-:W-:-:S07]  /*0b00*/  IMAD.MOV.U32 R29, RZ, RZ, R26 ;  /* 0x000000ffff1d7224 */ /* 0x000fce00078e001a */
[----:B------:R-:W-:Y:S05]  /*0b10*/  WARPSYNC.COLLECTIVE R7, `(.L_x_92) ;  /* 0x0000000007087348 */ /* 0x000fea0003c00000 */
[----:B------:R0:W1:Y:S02]  /*0b20*/  SHFL.BFLY P2, R28, R29, R9, R8 ;  /* 0x0c0000091d1c7389 */ /* 0x0000640000040008 */
[----:B01----:R-:W-:Y:S05]  /*0b30*/  ENDCOLLECTIVE ;  /* 0x000000000000791b */ /* 0x003fea0003800000 */
.L_x_92:
[----:B------:R-:W-:Y:S01]  /*0b40*/  HFMA2 R9, -RZ, RZ, 0, 5.9604644775390625e-08 ;  /* 0x00000001ff097431 */ /* 0x000fe200000001ff */
[----:B------:R-:W-:-:S05]  /*0b50*/  MOV R27, R28 ;  /* 0x0000001c001b7202 */ /* 0x000fca0000000f00 */
[----:B------:R-:W-:-:S04]  /*0b60*/  FADD R27, R26, R27 ;  /* 0x0000001b1a1b7221 */ /* 0x000fc80000000000 */
[----:B------:R-:W-:-:S07]  /*0b70*/  IMAD.MOV.U32 R29, RZ, RZ, R27 ;  /* 0x000000ffff1d7224 */ /* 0x000fce00078e001b */
[----:B------:R-:W-:Y:S05]  /*0b80*/  WARPSYNC.COLLECTIVE R7, `(.L_x_93) ;  /* 0x0000000007087348 */ /* 0x000fea0003c00000 */
[----:B------:R0:W1:Y:S02]  /*0b90*/  SHFL.BFLY P2, R28, R29, R9, R8 ;  /* 0x0c0000091d1c7389 */ /* 0x0000640000040008 */
[----:B01----:R-:W-:Y:S05]  /*0ba0*/  ENDCOLLECTIVE ;  /* 0x000000000000791b */ /* 0x003fea0003800000 */
.L_x_93:
[----:B------:R-:W-:Y:S01]  /*0bb0*/  MOV R24, R28 ;  /* 0x0000001c00187202 */ /* 0x000fe20000000f00 */
[----:B------:R-:W-:Y:S06]  /*0bc0*/  BRA `(.L_x_94) ;  /* 0xfffffff800b87947 */ /* 0x000fec000383ffff */
.L_x_95:
        /* <DEDUP_REMOVED lines=11> */
.L_x_339:


//--------------------- .text._cupy_channelizer_16x16_complex128_complex128 --------------------------
	.section	.text._cupy_channelizer_16x16_complex128_complex128,"ax",@progbits
	.align	128
        .global         _cupy_channelizer_16x16_complex128_complex128
        .type           _cupy_channelizer_16x16_complex128_complex128,@function
        .size           _cupy_channelizer_16x16_complex128_complex128,(.L_x_340 - _cupy_channelizer_16x16_complex128_complex128)
        .other          _cupy_channelizer_16x16_complex128_complex128,@"STO_CUDA_ENTRY STV_DEFAULT"
_cupy_channelizer_16x16_complex128_complex128:
.text._cupy_channelizer_16x16_complex128_complex128:
        /* <DEDUP_REMOVED lines=56> */
.L_x_102:
        /* <DEDUP_REMOVED lines=11> */
.L_x_96:
        /* <DEDUP_REMOVED lines=9> */
.L_x_98:
[----:B------:R-:W-:-:S05]  /*04c0*/  IMAD R8, R0, 0x10, R7 ;  /* 0x0000001000087824 */ /* 0x000fca00078e0207 */
[----:B------:R2:W-:Y:S02]  /*04d0*/  STS.128 [R8], RZ ;  /* 0x000000ff08007388 */ /* 0x0005e40000000c00 */
.L_x_97:
        /* <DEDUP_REMOVED lines=8> */
[----:B------:R-:W0:Y:S01]  /*0560*/  S2R R25, SR_LANEID ;  /* 0x0000000000197919 */ /* 0x000e220000000000 */
[----:B------:R-:W-:Y:S01]  /*0570*/  MOV R18, 0xffff ;  /* 0x0000ffff00127802 */ /* 0x000fe20000000f00 */
[----:B------:R-:W-:Y:S01]  /*0580*/  VOTEU.ANY UR10, UPT, PT ;  /* 0x00000000000a7886 */ /* 0x000fe200038e0100 */
[----:B------:R-:W-:Y:S04]  /*0590*/  LDS.128 R8, [R2] ;  /* 0x0000000002087984 */ /* 0x000fe80000000c00 */
[----:B------:R-:W1:Y:S01]  /*05a0*/  LDS.128 R12, [R4] ;  /* 0x00000000040c7984 */ /* 0x000e620000000c00 */
[----:B0-----:R-:W-:-:S04]  /*05b0*/  LOP3.LUT R25, R25, 0xfffffff0, RZ, 0xc0, !PT ;  /* 0xfffffff019197812 */ /* 0x001fc800078ec0ff */
[----:B------:R-:W-:-:S04]  /*05c0*/  SHF.L.U32 R25, R18, R25, RZ ;  /* 0x0000001912197219 */ /* 0x000fc800000006ff */
[----:B------:R-:W0:Y:S08]  /*05d0*/  MATCH.ANY R18, R25 ;  /* 0x00000000191273a1 */ /* 0x000e3000000e8000 */
[----:B------:R-:W2:Y:S01]  /*05e0*/  REDUX.OR UR6, R25 ;  /* 0x00000000190673c4 */ /* 0x000ea20000004000 */
[C---:B-1----:R-:W-:Y:S02]  /*05f0*/  DMUL R26, R10.reuse, R14 ;  /* 0x0000000e0a1a7228 */ /* 0x042fe40000000000 */
[----:B------:R-:W-:-:S06]  /*0600*/  DMUL R10, R10, R12 ;  /* 0x0000000c0a0a7228 */ /* 0x000fcc0000000000 */
[C---:B------:R-:W-:Y:S02]  /*0610*/  DFMA R12, R8.reuse, R12, -R26 ;  /* 0x0000000c080c722b */ /* 0x040fe4000000081a */
[----:B------:R-:W-:Y:S01]  /*0620*/  DFMA R14, R8, R14, R10 ;  /* 0x0000000e080e722b */ /* 0x000fe2000000000a */
[----:B0-----:R-:W-:-:S13]  /*0630*/  LOP3.LUT P2, RZ, R25, UR10, R18, 0x40, !PT ;  /* 0x0000000a19ff7c12 */ /* 0x001fda000f844012 */
[----:B--2---:R-:W-:Y:S05]  /*0640*/  @!P2 BRA.DIV UR6, `(.L_x_101) ;  /* 0x000000020690a947 */ /* 0x004fea000b800000 */
        /* <DEDUP_REMOVED lines=23> */
.L_x_135:
[----:B--2---:R-:W-:Y:S02]  /*07c0*/  IMAD.MOV.U32 R25, RZ, RZ, R24 ;  /* 0x000000ffff197224 */ /* 0x004fe400078e0018 */
[----:B---3--:R-:W-:-:S06]  /*07d0*/  IMAD.MOV.U32 R24, RZ, RZ, R18 ;  /* 0x000000ffff187224 */ /* 0x008fcc00078e0012 */
[----:B------:R-:W-:-:S11]  /*07e0*/  DADD R10, R10, R24 ;  /* 0x000000000a0a7229 */ /* 0x000fd60000000018 */
.L_x_100:
[----:B------:R-:W-:Y:S05]  /*07f0*/  BSYNC B0 ;  /* 0x0000000000007941 */ /* 0x000fea0003800000 */
.L_x_99:
        /* <DEDUP_REMOVED lines=9> */
.L_x_101:
[----:B------:R-:W-:Y:S01]  /*0890*/  BSSY B1, `(.L_x_103) ;  /* 0x0000007000017945 */ /* 0x000fe20003800000 */
[----:B------:R-:W-:Y:S01]  /*08a0*/  IMAD.MOV.U32 R20, RZ, RZ, R13 ;  /* 0x000000ffff147224 */ /* 0x000fe200078e000d */
[----:B------:R-:W-:Y:S01]  /*08b0*/  MOV R18, 0x101f ;  /* 0x0000101f00127802 */ /* 0x000fe20000000f00 */
[----:B------:R-:W-:-:S07]  /*08c0*/  IMAD.MOV.U32 R27, RZ, RZ, 0x8 ;  /* 0x00000008ff1b7424 */ /* 0x000fce00078e00ff */
[----:B------:R-:W-:Y:S05]  /*08d0*/  WARPSYNC.COLLECTIVE R25, `(.L_x_104) ;  /* 0x0000000019087348 */ /* 0x000fea0003c00000 */
[----:B------:R0:W1:Y:S02]  /*08e0*/  SHFL.BFLY P2, R18, R20, R27, R18 ;  /* 0x0c00001b14127389 */ /* 0x0000640000040012 */
[----:B01----:R-:W-:Y:S05]  /*08f0*/  ENDCOLLECTIVE ;  /* 0x000000000000791b */ /* 0x003fea0003800000 */
.L_x_104:
[----:B------:R-:W-:Y:S05]  /*0900*/  BSYNC B1 ;  /* 0x0000000000017941 */ /* 0x000fea0003800000 */
.L_x_103:
[----:B------:R-:W-:Y:S02]  /*0910*/  IMAD.MOV.U32 R29, RZ, RZ, R18 ;  /* 0x000000ffff1d7224 */ /* 0x000fe400078e0012 */
[----:B------:R-:W-:Y:S01]  /*0920*/  HFMA2 R18, -RZ, RZ, 0, 0.000503063201904296875 ;  /* 0x0000101fff127431 */ /* 0x000fe200000001ff */
[----:B------:R-:W-:Y:S01]  /*0930*/  BSSY B1, `(.L_x_105) ;  /* 0x0000006000017945 */ /* 0x000fe20003800000 */
[----:B------:R-:W-:Y:S01]  /*0940*/  MOV R20, R12 ;  /* 0x0000000c00147202 */ /* 0x000fe20000000f00 */
[----:B------:R-:W-:-:S07]  /*0950*/  IMAD.MOV.U32 R27, RZ, RZ, 0x8 ;  /* 0x00000008ff1b7424 */ /* 0x000fce00078e00ff */
[----:B------:R-:W-:Y:S05]  /*0960*/  WARPSYNC.COLLECTIVE R25, `(.L_x_106) ;  /* 0x0000000019087348 */ /* 0x000fea0003c00000 */
[----:B------:R0:W1:Y:S02]  /*0970*/  SHFL.BFLY P2, R18, R20, R27, R18 ;  /* 0x0c00001b14127389 */ /* 0x0000640000040012 */
[----:B01----:R-:W-:Y:S05]  /*0980*/  ENDCOLLECTIVE ;  /* 0x000000000000791b */ /* 0x003fea0003800000 */
.L_x_106:
[----:B------:R-:W-:Y:S05]  /*0990*/  BSYNC B1 ;  /* 0x0000000000017941 */ /* 0x000fea0003800000 */
.L_x_105:
[----:B------:R-:W-:Y:S02]  /*09a0*/  IMAD.MOV.U32 R28, RZ, RZ, R18 ;  /* 0x000000ffff1c7224 */ /* 0x000fe400078e0012 */
[----:B------:R-:W-:Y:S01]  /*09b0*/  HFMA2 R18, -RZ, RZ, 0, 0.000503063201904296875 ;  /* 0x0000101fff127431 */ /* 0x000fe200000001ff */
[----:B------:R-:W-:Y:S01]  /*09c0*/  BSSY B1, `(.L_x_107) ;  /* 0x0000007000017945 */ /* 0x000fe20003800000 */
[----:B------:R-:W-:Y:S02]  /*09d0*/  IMAD.MOV.U32 R27, RZ, RZ, 0x4 ;  /* 0x00000004ff1b7424 */ /* 0x000fe400078e00ff */
[----:B------:R-:W-:-:S10]  /*09e0*/  DADD R28, R12, R28 ;  /* 0x000000000c1c7229 */ /* 0x000fd4000000001c */
[----:B------:R-:W-:-:S07]  /*09f0*/  MOV R20, R29 ;  /* 0x0000001d00147202 */ /* 0x000fce0000000f00 */
[----:B------:R-:W-:Y:S05]  /*0a00*/  WARPSYNC.COLLECTIVE R25, `(.L_x_108) ;  /* 0x0000000019087348 */ /* 0x000fea0003c00000 */
[----:B------:R0:W1:Y:S02]  /*0a10*/  SHFL.BFLY P2, R18, R20, R27, R18 ;  /* 0x0c00001b14127389 */ /* 0x0000640000040012 */
[----:B01----:R-:W-:Y:S05]  /*0a20*/  ENDCOLLECTIVE ;  /* 0x000000000000791b */ /* 0x003fea0003800000 */
.L_x_108:
[----:B------:R-:W-:Y:S05]  /*0a30*/  BSYNC B1 ;  /* 0x0000000000017941 */ /* 0x000fea0003800000 */
.L_x_107:
        /* <DEDUP_REMOVED lines=8> */
.L_x_110:
[----:B------:R-:W-:Y:S05]  /*0ac0*/  BSYNC B1 ;  /* 0x0000000000017941 */ /* 0x000fea0003800000 */
.L_x_109:
        /* <DEDUP_REMOVED lines=9> */
.L_x_112:
[----:B------:R-:W-:Y:S05]  /*0b60*/  BSYNC B1 ;  /* 0x0000000000017941 */ /* 0x000fea0003800000 */
.L_x_111:
        /* <DEDUP_REMOVED lines=8> */
.L_x_114:
[----:B------:R-:W-:Y:S05]  /*0bf0*/  BSYNC B1 ;  /* 0x0000000000017941 */ /* 0x000fea0003800000 */
.L_x_113:
        /* <DEDUP_REMOVED lines=9> */
.L_x_116:
[----:B------:R-:W-:Y:S05]  /*0c90*/  BSYNC B1 ;  /* 0x0000000000017941 */ /* 0x000fea0003800000 */
.L_x_115:
        /* <DEDUP_REMOVED lines=8> */
.L_x_118:
[----:B------:R-:W-:Y:S05]  /*0d20*/  BSYNC B1 ;  /* 0x0000000000017941 */ /* 0x000fea0003800000 */
.L_x_117:
[----:B------:R-:W-:Y:S02]  /*0d30*/  IMAD.MOV.U32 R28, RZ, RZ, R18 ;  /* 0x000000ffff1c7224 */ /* 0x000fe400078e0012 */
[----:B------:R-:W-:Y:S01]  /*0d40*/  HFMA2 R18, -RZ, RZ, 0, 0.000503063201904296875 ;  /* 0x0000101fff127431 */ /* 0x000fe200000001ff */
[----:B------:R-:W-:Y:S01]  /*0d50*/  BSSY B1, `(.L_x_119) ;  /* 0x0000007000017945 */ /* 0x000fe20003800000 */
[----:B------:R-:W-:Y:S01]  /*0d60*/  MOV R20, R15 ;  /* 0x0000000f00147202 */ /* 0x000fe20000000f00 */
[----:B------:R-:W-:Y:S01]  /*0d70*/  IMAD.MOV.U32 R27, RZ, RZ, 0x8 ;  /* 0x00000008ff1b7424 */ /* 0x000fe200078e00ff */
[----:B------:R-:W-:-:S11]  /*0d80*/  DADD R8, R12, R28 ;  /* 0x000000000c087229 */ /* 0x000fd6000000001c */
[----:B------:R-:W-:Y:S05]  /*0d90*/  WARPSYNC.COLLECTIVE R25, `(.L_x_120) ;  /* 0x0000000019087348 */ /* 0x000fea0003c00000 */
[----:B------:R0:W1:Y:S02]  /*0da0*/  SHFL.BFLY P2, R18, R20, R27, R18 ;  /* 0x0c00001b14127389 */ /* 0x0000640000040012 */
[----:B01----:R-:W-:Y:S05]  /*0db0*/  ENDCOLLECTIVE ;  /* 0x000000000000791b */ /* 0x003fea0003800000 */
.L_x_120:
[----:B------:R-:W-:Y:S05]  /*0dc0*/  BSYNC B1 ;  /* 0x0000000000017941 */ /* 0x000fea0003800000 */
.L_x_119:
        /* <DEDUP_REMOVED lines=8> */
.L_x_122:
[----:B------:R-:W-:Y:S05]  /*0e50*/  BSYNC B1 ;  /* 0x0000000000017941 */ /* 0x000fea0003800000 */
.L_x_121:
        /* <DEDUP_REMOVED lines=9> */
.L_x_124:
[----:B------:R-:W-:Y:S05]  /*0ef0*/  BSYNC B1 ;  /* 0x0000000000017941 */ /* 0x000fea0003800000 */
.L_x_123:
        /* <DEDUP_REMOVED lines=8> */
.L_x_126:
[----:B------:R-:W-:Y:S05]  /*0f80*/  BSYNC B1 ;  /* 0x0000000000017941 */ /* 0x000fea0003800000 */
.L_x_125:
        /* <DEDUP_REMOVED lines=9> */
.L_x_128:
[----:B------:R-:W-:Y:S05]  /*1020*/  BSYNC B1 ;  /* 0x0000000000017941 */ /* 0x000fea0003800000 */
.L_x_127:
        /* <DEDUP_REMOVED lines=8> */
.L_x_130:
[----:B------:R-:W-:Y:S05]  /*10b0*/  BSYNC B1 ;  /* 0x0000000000017941 */ /* 0x000fea0003800000 */
.L_x_129:
        /* <DEDUP_REMOVED lines=9> */
.L_x_132:
[----:B------:R-:W-:Y:S05]  /*1150*/  BSYNC B1 ;  /* 0x0000000000017941 */ /* 0x000fea0003800000 */
.L_x_131:
        /* <DEDUP_REMOVED lines=8> */
.L_x_134:
[----:B------:R-:W-:Y:S05]  /*11e0*/  BSYNC B1 ;  /* 0x0000000000017941 */ /* 0x000fea0003800000 */
.L_x_133:
[----:B------:R-:W-:Y:S05]  /*11f0*/  BRA `(.L_x_135) ;  /* 0xfffffff400707947 */ /* 0x000fea000383ffff */
.L_x_136:
        /* <DEDUP_REMOVED lines=16> */
.L_x_340:


//--------------------- .text._cupy_channelizer_16x16_float64_complex128 --------------------------
	.section	.text._cupy_channelizer_16x16_float64_complex128,"ax",@progbits
	.align	128
        .global         _cupy_channelizer_16x16_float64_complex128
        .type           _cupy_channelizer_16x16_float64_complex128,@function
        .size           _cupy_channelizer_16x16_float64_complex128,(.L_x_341 - _cupy_channelizer_16x16_float64_complex128)
        .other          _cupy_channelizer_16x16_float64_complex128,@"STO_CUDA_ENTRY STV_DEFAULT"
_cupy_channelizer_16x16_float64_complex128:
.text._cupy_channelizer_16x16_float64_complex128:
        /* <DEDUP_REMOVED lines=59> */
.L_x_143:
        /* <DEDUP_REMOVED lines=9> */
.L_x_137:
[----:B------:R-:W-:-:S04]  /*0440*/  ISETP.GE.U32.AND P2, PT, R3, R22, PT ;  /* 0x000000160300720c */ /* 0x000fc80003f46070 */
[----:B------:R-:W-:-:S13]  /*0450*/  ISETP.GE.U32.OR P2, PT, R25, UR9, !P2 ;  /* 0x0000000919007c0c */ /* 0x000fda000d746470 */
[----:B------:R-:W-:Y:S05]  /*0460*/  @P2 BRA `(.L_x_139) ;  /* 0x0000000000142947 */ /* 0x000fea0003800000 */
[----:B------:R-:W4:Y:S01]  /*0470*/  LDG.E.64.CONSTANT R8, desc[UR4][R14.64] ;  /* 0x000000040e087981 */ /* 0x000f22000c1e9b00 */
[----:B------:R-:W-:-:S04]  /*0480*/  IMAD.IADD R11, R3, 0x1, -R22 ;  /* 0x00000001030b7824 */ /* 0x000fc800078e0a16 */
[----:B------:R-:W-:-:S05]  /*0490*/  IMAD R11, R11, 0x8, R6 ;  /* 0x000000080b0b7824 */ /* 0x000fca00078e0206 */
[----:B----4-:R4:W-:Y:S01]  /*04a0*/  STS.64 [R11], R8 ;  /* 0x000000080b007388 */ /* 0x0109e20000000a00 */
[----:B------:R-:W-:Y:S05]  /*04b0*/  BRA `(.L_x_138) ;  /* 0x0000000000047947 */ /* 0x000fea0003800000 */
.L_x_139:
[----:B------:R0:W-:Y:S02]  /*04c0*/  STS.64 [R0], RZ ;  /* 0x000000ff00007388 */ /* 0x0001e40000000a00 */
.L_x_138:
[----:B--2---:R-:W-:Y:S01]  /*04d0*/  ISETP.GE.U32.AND P2, PT, R23, R12, PT ;  /* 0x0000000c1700720c */ /* 0x004fe20003f46070 */
[----:B------:R-:W-:Y:S05]  /*04e0*/  WARPSYNC.ALL ;  /* 0x0000000000007948 */ /* 0x000fea0003800000 */
[----:B------:R-:W-:Y:S01]  /*04f0*/  BAR.SYNC.DEFER_BLOCKING 0x0 ;  /* 0x0000000000007b1d */ /* 0x000fe20000010000 */
[----:B----4-:R-:W-:Y:S02]  /*0500*/  CS2R R10, SRZ ;  /* 0x00000000000a7805 */ /* 0x010fe4000001ff00 */
[----:B0-----:R-:W-:-:S03]  /*0510*/  CS2R R8, SRZ ;  /* 0x0000000000087805 */ /* 0x001fc6000001ff00 */
[----:B------:R-:W-:Y:S04]  /*0520*/  BSSY B0, `(.L_x_140) ;  /* 0x000002b000007945 */ /* 0x000fe80003800000 */
[----:B------:R-:W-:Y:S05]  /*0530*/  @P2 BRA `(.L_x_141) ;  /* 0x0000000000a42947 */ /* 0x000fea0003800000 */
[----:B------:R-:W0:Y:S01]  /*0540*/  S2R R28, SR_LANEID ;  /* 0x00000000001c7919 */ /* 0x000e220000000000 */
[----:B------:R-:W-:Y:S01]  /*0550*/  MOV R19, 0xffff ;  /* 0x0000ffff00137802 */ /* 0x000fe20000000f00 */
[----:B------:R-:W-:Y:S01]  /*0560*/  VOTEU.ANY UR11, UPT, PT ;  /* 0x00000000000b7886 */ /* 0x000fe200038e0100 */
[----:B------:R-:W-:Y:S04]  /*0570*/  LDS.64 R10, [R7] ;  /* 0x00000000070a7984 */ /* 0x000fe80000000a00 */
[----:B------:R-:W2:Y:S01]  /*0580*/  LDS.64 R8, [R5] ;  /* 0x0000000005087984 */ /* 0x000ea20000000a00 */
[----:B0-----:R-:W-:-:S04]  /*0590*/  LOP3.LUT R28, R28, 0xfffffff0, RZ, 0xc0, !PT ;  /* 0xfffffff01c1c7812 */ /* 0x001fc800078ec0ff */
[----:B------:R-:W-:-:S04]  /*05a0*/  SHF.L.U32 R28, R19, R28, RZ ;  /* 0x0000001c131c7219 */ /* 0x000fc800000006ff */
[----:B------:R-:W0:Y:S08]  /*05b0*/  MATCH.ANY R19, R28 ;  /* 0x000000001c1373a1 */ /* 0x000e3000000e8000 */
[----:B------:R-:W4:Y:S01]  /*05c0*/  REDUX.OR UR6, R28 ;  /* 0x000000001c0673c4 */ /* 0x000f220000004000 */
[----:B--2---:R-:W-:Y:S01]  /*05d0*/  DMUL R8, R10, R8 ;  /* 0x000000080a087228 */ /* 0x004fe20000000000 */
[----:B0-----:R-:W-:-:S13]  /*05e0*/  LOP3.LUT P2, RZ, R28, UR11, R19, 0x40, !PT ;  /* 0x0000000b1cff7c12 */ /* 0x001fda000f844013 */
[----:B----4-:R-:W-:Y:S05]  /*05f0*/  @!P2 BRA.DIV UR6, `(.L_x_142) ;  /* 0x000000020698a947 */ /* 0x010fea000b800000 */
[----:B------:R-:W-:Y:S01]  /*0600*/  SHFL.BFLY PT, R19, R9, 0x8, 0x101f ;  /* 0x0d101f0009137f89 */ /* 0x000fe200000e0000 */
[----:B------:R-:W-:-:S03]  /*0610*/  CS2R R20, SRZ ;  /* 0x0000000000147805 */ /* 0x000fc6000001ff00 */
[----:B------:R-:W0:Y:S03]  /*0620*/  SHFL.BFLY PT, R18, R8, 0x8, 0x101f ;  /* 0x0d101f0008127f89 */ /* 0x000e2600000e0000 */
[----:B------:R-:W-:-:S07]  /*0630*/  DADD R20, RZ, R20 ;  /* 0x00000000ff147229 */ /* 0x000fce0000000014 */
[----:B------:R-:W2:Y:S04]  /*0640*/  SHFL.BFLY PT, R11, R21, 0x4, 0x101f ;  /* 0x0c901f00150b7f89 */ /* 0x000ea800000e0000 */
[----:B------:R-:W4:Y:S01]  /*0650*/  SHFL.BFLY PT, R26, R20, 0x4, 0x101f ;  /* 0x0c901f00141a7f89 */ /* 0x000f2200000e0000 */
[----:B0-----:R-:W-:-:S07]  /*0660*/  DADD R18, R8, R18 ;  /* 0x0000000008127229 */ /* 0x001fce0000000012 */
[----:B------:R-:W0:Y:S01]  /*0670*/  SHFL.BFLY PT, R29, R19, 0x4, 0x101f ;  /* 0x0c901f00131d7f89 */ /* 0x000e2200000e0000 */
[----:B--2---:R-:W-:-:S03]  /*0680*/  IMAD.MOV.U32 R27, RZ, RZ, R11 ;  /* 0x000000ffff1b7224 */ /* 0x004fc600078e000b */
[----:B------:R-:W2:Y:S03]  /*0690*/  SHFL.BFLY PT, R8, R18, 0x4, 0x101f ;  /* 0x0c901f0012087f89 */ /* 0x000ea600000e0000 */
[----:B----4-:R-:W-:-:S07]  /*06a0*/  DADD R20, R20, R26 ;  /* 0x0000000014147229 */ /* 0x010fce000000001a */
[----:B------:R-:W-:Y:S04]  /*06b0*/  SHFL.BFLY PT, R26, R20, 0x2, 0x101f ;  /* 0x0c501f00141a7f89 */ /* 0x000fe800000e0000 */
[----:B------:R-:W-:Y:S01]  /*06c0*/  SHFL.BFLY PT, R11, R21, 0x2, 0x101f ;  /* 0x0c501f00150b7f89 */ /* 0x000fe200000e0000 */
[----:B0-----:R-:W-:-:S06]  /*06d0*/  IMAD.MOV.U32 R9, RZ, RZ, R29 ;  /* 0x000000ffff097224 */ /* 0x001fcc00078e001d */
[----:B--2---:R-:W-:-:S07]  /*06e0*/  DADD R8, R18, R8 ;  /* 0x0000000012087229 */ /* 0x004fce0000000008 */
[----:B------:R-:W0:Y:S04]  /*06f0*/  SHFL.BFLY PT, R10, R8, 0x2, 0x101f ;  /* 0x0c501f00080a7f89 */ /* 0x000e2800000e0000 */
[----:B------:R-:W2:Y:S01]  /*0700*/  SHFL.BFLY PT, R19, R9, 0x2, 0x101f ;  /* 0x0c501f0009137f89 */ /* 0x000ea200000e0000 */
[----:B0-----:R-:W-:Y:S01]  /*0710*/  MOV R18, R10 ;  /* 0x0000000a00127202 */ /* 0x001fe20000000f00 */
[----:B------:R-:W-:-:S05]  /*0720*/  IMAD.MOV.U32 R10, RZ, RZ, R26 ;  /* 0x000000ffff0a7224 */ /* 0x000fca00078e001a */
[----:B--2---:R-:W-:Y:S02]  /*0730*/  DADD R18, R8, R18 ;  /* 0x0000000008127229 */ /* 0x004fe40000000012 */
[----:B------:R-:W-:-:S05]  /*0740*/  DADD R10, R20, R10 ;  /* 0x00000000140a7229 */ /* 0x000fca000000000a */
[----:B------:R-:W0:Y:S04]  /*0750*/  SHFL.BFLY PT, R24, R18, 0x1, 0x101f ;  /* 0x0c301f0012187f89 */ /* 0x000e2800000e0000 */
[----:B------:R-:W2:Y:S04]  /*0760*/  SHFL.BFLY PT, R9, R19, 0x1, 0x101f ;  /* 0x0c301f0013097f89 */ /* 0x000ea800000e0000 */
[----:B------:R4:W1:Y:S04]  /*0770*/  SHFL.BFLY PT, R29, R11, 0x1, 0x101f ;  /* 0x0c301f000b1d7f89 */ /* 0x00086800000e0000 */
[----:B------:R4:W1:Y:S01]  /*0780*/  SHFL.BFLY PT, R26, R10, 0x1, 0x101f ;  /* 0x0c301f000a1a7f89 */ /* 0x00086200000e0000 */
[----:B0-----:R-:W-:-:S06]  /*0790*/  IMAD.MOV.U32 R8, RZ, RZ, R24 ;  /* 0x000000ffff087224 */ /* 0x001fcc00078e0018 */
[----:B--2-4-:R-:W-:-:S11]  /*07a0*/  DADD R8, R18, R8 ;  /* 0x0000000012087229 */ /* 0x014fd60000000008 */
.L_x_176:
[----:B-1----:R-:W-:-:S06]  /*07b0*/  MOV R27, R29 ;  /* 0x0000001d001b7202 */ /* 0x002fcc0000000f00 */
[----:B------:R-:W-:-:S11]  /*07c0*/  DADD R10, R10, R26 ;  /* 0x000000000a0a7229 */ /* 0x000fd6000000001a */
.L_x_141:
[----:B-1----:R-:W-:Y:S05]  /*07d0*/  BSYNC B0 ;  /* 0x0000000000007941 */ /* 0x002fea0003800000 */
.L_x_140:
[----:B------:R-:W0:Y:S01]  /*07e0*/  @P1 LDC.64 R18, c[0x0][0x3a0] ;  /* 0x0000e800ff121b82 */ /* 0x000e220000000a00 */
[C---:B------:R-:W-:Y:S02]  /*07f0*/  @P1 IMAD R21, R3.reuse, R12, R23 ;  /* 0x0000000c03151224 */ /* 0x040fe400078e0217 */
[----:B------:R-:W-:-:S05]  /*0800*/  VIADD R3, R3, UR7 ;  /* 0x0000000703037c36 */ /* 0x000fca0008000000 */
[----:B------:R-:W-:Y:S01]  /*0810*/  ISETP.GE.U32.AND P2, PT, R3, UR10, PT ;  /* 0x0000000a03007c0c */ /* 0x000fe2000bf46070 */
[----:B0-----:R-:W-:-:S05]  /*0820*/  @P1 IMAD.WIDE.U32 R18, R21, 0x10, R18 ;  /* 0x0000001015121825 */ /* 0x001fca00078e0012 */
[----:B------:R4:W-:Y:S07]  /*0830*/  @P1 STG.E.128 desc[UR4][R18.64], R8 ;  /* 0x0000000812001986 */ /* 0x0009ee000c101d04 */
[----:B------:R-:W-:Y:S05]  /*0840*/  @!P2 BRA `(.L_x_143) ;  /* 0xfffffff800d8a947 */ /* 0x000fea000383ffff */
[----:B------:R-:W-:Y:S05]  /*0850*/  EXIT ;  /* 0x000000000000794d */ /* 0x000fea0003800000 */
.L_x_142:
[----:B------:R-:W-:Y:S01]  /*0860*/  BSSY B1, `(.L_x_144) ;  /* 0x0000007000017945 */ /* 0x000fe20003800000 */
[----:B------:R-:W-:Y:S01]  /*0870*/  IMAD.MOV.U32 R24, RZ, RZ, R9 ;  /* 0x000000ffff187224 */ /* 0x000fe200078e0009 */
[----:B------:R-:W-:Y:S01]  /*0880*/  MOV R27, 0x8 ;  /* 0x00000008001b7802 */ /* 0x000fe20000000f00 */
[----:B------:R-:W-:-:S07]  /*0890*/  IMAD.MOV.U32 R26, RZ, RZ, 0x101f ;  /* 0x0000101fff1a7424 */ /* 0x000fce00078e00ff */
[----:B-1-3--:R-:W-:Y:S05]  /*08a0*/  WARPSYNC.COLLECTIVE R28, `(.L_x_145) ;  /* 0x000000001c087348 */ /* 0x00afea0003c00000 */
[----:B------:R0:W2:Y:S02]  /*08b0*/  SHFL.BFLY P2, R26, R24, R27, R26 ;  /* 0x0c00001b181a7389 */ /* 0x0000a4000004001a */
[----:B0123--:R-:W-:Y:S05]  /*08c0*/  ENDCOLLECTIVE ;  /* 0x000000000000791b */ /* 0x00ffea0003800000 */
.L_x_145:
[----:B------:R-:W-:Y:S05]  /*08d0*/  BSYNC B1 ;  /* 0x0000000000017941 */ /* 0x000fea0003800000 */
.L_x_144:
[----:B------:R-:W-:Y:S01]  /*08e0*/  HFMA2 R27, -RZ, RZ, 0, 4.76837158203125e-07 ;  /* 0x00000008ff1b7431 */ /* 0x000fe200000001ff */
[----:B------:R-:W-:Y:S01]  /*08f0*/  BSSY B1, `(.L_x_146) ;  /* 0x0000007000017945 */ /* 0x000fe20003800000 */
[----:B------:R-:W-:Y:S01]  /*0900*/  MOV R19, R26 ;  /* 0x0000001a00137202 */ /* 0x000fe20000000f00 */
[----:B------:R-:W-:Y:S02]  /*0910*/  IMAD.MOV.U32 R24, RZ, RZ, R8 ;  /* 0x000000ffff187224 */ /* 0x000fe400078e0008 */
[----:B------:R-:W-:-:S07]  /*0920*/  IMAD.MOV.U32 R26, RZ, RZ, 0x101f ;  /* 0x0000101fff1a7424 */ /* 0x000fce00078e00ff */
[----:B------:R-:W-:Y:S05]  /*0930*/  WARPSYNC.COLLECTIVE R28, `(.L_x_147) ;  /* 0x000000001c087348 */ /* 0x000fea0003c00000 */
[----:B------:R0:W1:Y:S02]  /*0940*/  SHFL.BFLY P2, R26, R24, R27, R26 ;  /* 0x0c00001b181a7389 */ /* 0x000064000004001a */
[----:B01----:R-:W-:Y:S05]  /*0950*/  ENDCOLLECTIVE ;  /* 0x000000000000791b */ /* 0x003fea0003800000 */
.L_x_147:
[----:B------:R-:W-:Y:S05]  /*0960*/  BSYNC B1 ;  /* 0x0000000000017941 */ /* 0x000fea0003800000 */
.L_x_146:
[----:B------:R-:W-:Y:S01]  /*0970*/  MOV R18, R26 ;  /* 0x0000001a00127202 */ /* 0x000fe20000000f00 */
[----:B------:R-:W-:Y:S01]  /*0980*/  BSSY B1, `(.L_x_148) ;  /* 0x0000008000017945 */ /* 0x000fe20003800000 */
[----:B------:R-:W-:Y:S01]  /*0990*/  MOV R27, 0x4 ;  /* 0x00000004001b7802 */ /* 0x000fe20000000f00 */
[----:B------:R-:W-:-:S03]  /*09a0*/  IMAD.MOV.U32 R26, RZ, RZ, 0x101f ;  /* 0x0000101fff1a7424 */ /* 0x000fc600078e00ff */
[----:B------:R-:W-:-:S10]  /*09b0*/  DADD R18, R8, R18 ;  /* 0x0000000008127229 */ /* 0x000fd40000000012 */
[----:B------:R-:W-:-:S07]  /*09c0*/  IMAD.MOV.U32 R24, RZ, RZ, R19 ;  /* 0x000000ffff187224 */ /* 0x000fce00078e0013 */
[----:B------:R-:W-:Y:S05]  /*09d0*/  WARPSYNC.COLLECTIVE R28, `(.L_x_149) ;  /* 0x000000001c087348 */ /* 0x000fea0003c00000 */
[----:B------:R0:W1:Y:S02]  /*09e0*/  SHFL.BFLY P2, R26, R24, R27, R26 ;  /* 0x0c00001b181a7389 */ /* 0x000064000004001a */
[----:B01----:R-:W-:Y:S05]  /*09f0*/  ENDCOLLECTIVE ;  /* 0x000000000000791b */ /* 0x003fea0003800000 */
.L_x_149:
[----:B------:R-:W-:Y:S05]  /*0a00*/  BSYNC B1 ;  /* 0x0000000000017941 */ /* 0x000fea0003800000 */
.L_x_148:
[----:B------:R-:W-:Y:S01]  /*0a10*/  HFMA2 R27, -RZ, RZ, 0, 2.384185791015625e-07 ;  /* 0x00000004ff1b7431 */ /* 0x000fe200000001ff */
[----:B------:R-:W-:Y:S01]  /*0a20*/  BSSY B1, `(.L_x_150) ;  /* 0x0000007000017945 */ /* 0x000fe20003800000 */
[----:B------:R-:W-:Y:S01]  /*0a30*/  MOV R29, R26 ;  /* 0x0000001a001d7202 */ /* 0x000fe20000000f00 */
[----:B------:R-:W-:Y:S02]  /*0a40*/  IMAD.MOV.U32 R24, RZ, RZ, R18 ;  /* 0x000000ffff187224 */ /* 0x000fe400078e0012 */
[----:B------:R-:W-:-:S07]  /*0a50*/  IMAD.MOV.U32 R26, RZ, RZ, 0x101f ;  /* 0x0000101fff1a7424 */ /* 0x000fce00078e00ff */
[----:B------:R-:W-:Y:S05]  /*0a60*/  WARPSYNC.COLLECTIVE R28, `(.L_x_151) ;  /* 0x000000001c087348 */ /* 0x000fea0003c00000 */
[----:B------:R0:W1:Y:S02]  /*0a70*/  SHFL.BFLY P2, R26, R24, R27, R26 ;  /* 0x0c00001b181a7389 */ /* 0x000064000004001a */
[----:B01----:R-:W-:Y:S05]  /*0a80*/  ENDCOLLECTIVE ;  /* 0x000000000000791b */ /* 0x003fea0003800000 */
.L_x_151:
[----:B------:R-:W-:Y:S05]  /*0a90*/  BSYNC B1 ;  /* 0x0000000000017941 */ /* 0x000fea0003800000 */
.L_x_150:
[----:B------:R-:W-:Y:S01]  /*0aa0*/  MOV R8, R26 ;  /* 0x0000001a00087202 */ /* 0x000fe20000000f00 */
        /* <DEDUP_REMOVED lines=9> */
.L_x_153:
[----:B------:R-:W-:Y:S05]  /*0b40*/  BSYNC B1 ;  /* 0x0000000000017941 */ /* 0x000fea0003800000 */
.L_x_152:
        /* <DEDUP_REMOVED lines=8> */
.L_x_155:
[----:B------:R-:W-:Y:S05]  /*0bd0*/  BSYNC B1 ;  /* 0x0000000000017941 */ /* 0x000fea0003800000 */
.L_x_154:
[----:B------:R-:W-:Y:S01]  /*0be0*/  IMAD.MOV.U32 R10, RZ, RZ, R26 ;  /* 0x000000ffff0a7224 */ /* 0x000fe200078e001a */
        /* <DEDUP_REMOVED lines=9> */
.L_x_157:
[----:B------:R-:W-:Y:S05]  /*0c80*/  BSYNC B1 ;  /* 0x0000000000017941 */ /* 0x000fea0003800000 */
.L_x_156:
[----:B------:R-:W-:Y:S01]  /*0c90*/  HFMA2 R27, -RZ, RZ, 0, 5.9604644775390625e-08 ;  /* 0x00000001ff1b7431 */ /* 0x000fe200000001ff */
[----:B------:R-:W-:Y:S01]  /*0ca0*/  BSSY B1, `(.L_x_158) ;  /* 0x0000007000017945 */ /* 0x000fe20003800000 */
[----:B------:R-:W-:Y:S01]  /*0cb0*/  MOV R9, R26 ;  /* 0x0000001a00097202 */ /* 0x000fe20000000f00 */
[----:B------:R-:W-:Y:S02]  /*0cc0*/  IMAD.MOV.U32 R24, RZ, RZ, R18 ;  /* 0x000000ffff187224 */ /* 0x000fe400078e0012 */
[----:B------:R-:W-:-:S07]  /*0cd0*/  IMAD.MOV.U32 R26, RZ, RZ, 0x101f ;  /* 0x0000101fff1a7424 */ /* 0x000fce00078e00ff */
[----:B------:R-:W-:Y:S05]  /*0ce0*/  WARPSYNC.COLLECTIVE R28, `(.L_x_159) ;  /* 0x000000001c087348 */ /* 0x000fea0003c00000 */
[----:B------:R0:W1:Y:S02]  /*0cf0*/  SHFL.BFLY P2, R26, R24, R27, R26 ;  /* 0x0c00001b181a7389 */ /* 0x000064000004001a */
[----:B01----:R-:W-:Y:S05]  /*0d00*/  ENDCOLLECTIVE ;  /* 0x000000000000791b */ /* 0x003fea0003800000 */
.L_x_159:
[----:B------:R-:W-:Y:S05]  /*0d10*/  BSYNC B1 ;  /* 0x0000000000017941 */ /* 0x000fea0003800000 */
.L_x_158:
[----:B------:R-:W-:Y:S01]  /*0d20*/  MOV R24, R26 ;  /* 0x0000001a00187202 */ /* 0x000fe20000000f00 */
[----:B------:R-:W-:Y:S01]  /*0d30*/  HFMA2 R26, -RZ, RZ, 0, 0.000503063201904296875 ;  /* 0x0000101fff1a7431 */ /* 0x000fe200000001ff */
[----:B------:R-:W-:Y:S01]  /*0d40*/  BSSY B1, `(.L_x_160) ;  /* 0x0000008000017945 */ /* 0x000fe20003800000 */
[----:B------:R-:W-:Y:S02]  /*0d50*/  IMAD.MOV.U32 R27, RZ, RZ, 0x8 ;  /* 0x00000008ff1b7424 */ /* 0x000fe400078e00ff */
[----:B------:R-:W-:Y:S01]  /*0d60*/  IMAD.MOV.U32 R8, RZ, RZ, R24 ;  /* 0x000000ffff087224 */ /* 0x000fe200078e0018 */
[----:B------:R-:W-:-:S05]  /*0d70*/  MOV R24, RZ ;  /* 0x000000ff00187202 */ /* 0x000fca0000000f00 */
[----:B------:R-:W-:-:S11]  /*0d80*/  DADD R8, R18, R8 ;  /* 0x0000000012087229 */ /* 0x000fd60000000008 */
[----:B------:R-:W-:Y:S05]  /*0d90*/  WARPSYNC.COLLECTIVE R28, `(.L_x_161) ;  /* 0x000000001c087348 */ /* 0x000fea0003c00000 */
[----:B------:R0:W1:Y:S02]  /*0da0*/  SHFL.BFLY P2, R26, R24, R27, R26 ;  /* 0x0c00001b181a7389 */ /* 0x000064000004001a */
[----:B01----:R-:W-:Y:S05]  /*0db0*/  ENDCOLLECTIVE ;  /* 0x000000000000791b */ /* 0x003fea0003800000 */
.L_x_161:
[----:B------:R-:W-:Y:S05]  /*0dc0*/  BSYNC B1 ;  /* 0x0000000000017941 */ /* 0x000fea0003800000 */
.L_x_160:
[----:B------:R-:W-:Y:S02]  /*0dd0*/  IMAD.MOV.U32 R21, RZ, RZ, R26 ;  /* 0x000000ffff157224 */ /* 0x000fe400078e001a */
[----:B------:R-:W-:Y:S01]  /*0de0*/  HFMA2 R26, -RZ, RZ, 0, 0.000503063201904296875 ;  /* 0x0000101fff1a7431 */ /* 0x000fe200000001ff */
[----:B------:R-:W-:Y:S01]  /*0df0*/  BSSY B1, `(.L_x_162) ;  /* 0x0000006000017945 */ /* 0x000fe20003800000 */
[----:B------:R-:W-:Y:S01]  /*0e00*/  MOV R24, RZ ;  /* 0x000000ff00187202 */ /* 0x000fe20000000f00 */
[----:B------:R-:W-:-:S07]  /*0e10*/  IMAD.MOV.U32 R27, RZ, RZ, 0x8 ;  /* 0x00000008ff1b7424 */ /* 0x000fce00078e00ff */
[----:B------:R-:W-:Y:S05]  /*0e20*/  WARPSYNC.COLLECTIVE R28, `(.L_x_163) ;  /* 0x000000001c087348 */ /* 0x000fea0003c00000 */
[----:B------:R0:W1:Y:S02]  /*0e30*/  SHFL.BFLY P2, R26, R24, R27, R26 ;  /* 0x0c00001b181a7389 */ /* 0x000064000004001a */
[----:B01----:R-:W-:Y:S05]  /*0e40*/  ENDCOLLECTIVE ;  /* 0x000000000000791b */ /* 0x003fea0003800000 */
.L_x_163:
[----:B------:R-:W-:Y:S05]  /*0e50*/  BSYNC B1 ;  /* 0x0000000000017941 */ /* 0x000fea0003800000 */
.L_x_162:
[----:B------:R-:W-:Y:S02]  /*0e60*/  IMAD.MOV.U32 R20, RZ, RZ, R26 ;  /* 0x000000ffff147224 */ /* 0x000fe400078e001a */
[----:B------:R-:W-:Y:S01]  /*0e70*/  HFMA2 R26, -RZ, RZ, 0, 0.000503063201904296875 ;  /* 0x0000101fff1a7431 */ /* 0x000fe200000001ff */
[----:B------:R-:W-:Y:S01]  /*0e80*/  BSSY B1, `(.L_x_164) ;  /* 0x0000007000017945 */ /* 0x000fe20003800000 */
[----:B------:R-:W-:Y:S02]  /*0e90*/  IMAD.MOV.U32 R27, RZ, RZ, 0x4 ;  /* 0x00000004ff1b7424 */ /* 0x000fe400078e00ff */
[----:B------:R-:W-:-:S10]  /*0ea0*/  DADD R20, RZ, R20 ;  /* 0x00000000ff147229 */ /* 0x000fd40000000014 */
[----:B------:R-:W-:-:S07]  /*0eb0*/  MOV R24, R21 ;  /* 0x0000001500187202 */ /* 0x000fce0000000f00 */
[----:B------:R-:W-:Y:S05]  /*0ec0*/  WARPSYNC.COLLECTIVE R28, `(.L_x_165) ;  /* 0x000000001c087348 */ /* 0x000fea0003c00000 */
[----:B------:R0:W1:Y:S02]  /*0ed0*/  SHFL.BFLY P2, R26, R24, R27, R26 ;  /* 0x0c00001b181a7389 */ /* 0x000064000004001a */
[----:B01----:R-:W-:Y:S05]  /*0ee0*/  ENDCOLLECTIVE ;  /* 0x000000000000791b */ /* 0x003fea0003800000 */
.L_x_165:
[----:B------:R-:W-:Y:S05]  /*0ef0*/  BSYNC B1 ;  /* 0x0000000000017941 */ /* 0x000fea0003800000 */
.L_x_164:
        /* <DEDUP_REMOVED lines=8> */
.L_x_167:
[----:B------:R-:W-:Y:S05]  /*0f80*/  BSYNC B1 ;  /* 0x0000000000017941 */ /* 0x000fea0003800000 */
.L_x_166:
[----:B------:R-:W-:Y:S01]  /*0f90*/  IMAD.MOV.U32 R27, RZ, RZ, R11 ;  /* 0x000000ffff1b7224 */ /* 0x000fe200078e000b */
[----:B------:R-:W-:Y:S05]  /*0fa0*/  BSSY B1, `(.L_x_168) ;  /* 0x0000008000017945 */ /* 0x000fea0003800000 */
[----:B------:R-:W-:Y:S01]  /*0fb0*/  DADD R20, R20, R26 ;  /* 0x0000000014147229 */ /* 0x000fe2000000001a */
[----:B------:R-:W-:Y:S02]  /*0fc0*/  HFMA2 R26, -RZ, RZ, 0, 0.000503063201904296875 ;  /* 0x0000101fff1a7431 */ /* 0x000fe400000001ff */
[----:B------:R-:W-:-:S07]  /*0fd0*/  IMAD.MOV.U32 R27, RZ, RZ, 0x2 ;  /* 0x00000002ff1b7424 */ /* 0x000fce00078e00ff */
[----:B------:R-:W-:-:S07]  /*0fe0*/  MOV R24, R21 ;  /* 0x0000001500187202 */ /* 0x000fce0000000f00 */
[----:B------:R-:W-:Y:S05]  /*0ff0*/  WARPSYNC.COLLECTIVE R28, `(.L_x_169) ;  /* 0x000000001c087348 */ /* 0x000fea0003c00000 */
[----:B------:R0:W1:Y:S02]  /*1000*/  SHFL.BFLY P2, R26, R24, R27, R26 ;  /* 0x0c00001b181a7389 */ /* 0x000064000004001a */
[----:B01----:R-:W-:Y:S05]  /*1010*/  ENDCOLLECTIVE ;  /* 0x000000000000791b */ /* 0x003fea0003800000 */
.L_x_169:
[----:B------:R-:W-:Y:S05]  /*1020*/  BSYNC B1 ;  /* 0x0000000000017941 */ /* 0x000fea0003800000 */
.L_x_168:
        /* <DEDUP_REMOVED lines=8> */
.L_x_171:
[----:B------:R-:W-:Y:S05]  /*10b0*/  BSYNC B1 ;  /* 0x0000000000017941 */ /* 0x000fea0003800000 */
.L_x_170:
        /* <DEDUP_REMOVED lines=9> */
.L_x_173:
[----:B------:R-:W-:Y:S05]  /*1150*/  BSYNC B1 ;  /* 0x0000000000017941 */ /* 0x000fea0003800000 */
.L_x_172:
        /* <DEDUP_REMOVED lines=8> */
.L_x_175:
[----:B------:R-:W-:Y:S05]  /*11e0*/  BSYNC B1 ;  /* 0x0000000000017941 */ /* 0x000fea0003800000 */
.L_x_174:
[----:B------:R-:W-:Y:S05]  /*11f0*/  BRA `(.L_x_176) ;  /* 0xfffffff4006c7947 */ /* 0x000fea000383ffff */
.L_x_177:
        /* <DEDUP_REMOVED lines=16> */
.L_x_341:


//--------------------- .text._cupy_channelizer_16x16_complex64_complex64 --------------------------
	.section	.text._cupy_channelizer_16x16_complex64_complex64,"ax",@progbits
	.align	128
        .global         _cupy_channelizer_16x16_complex64_complex64
        .type           _cupy_channelizer_16x16_complex64_complex64,@function
        .size           _cupy_channelizer_16x16_complex64_complex64,(.L_x_342 - _cupy_channelizer_16x16_complex64_complex64)
        .other          _cupy_channelizer_16x16_complex64_complex64,@"STO_CUDA_ENTRY STV_DEFAULT"
_cupy_channelizer_16x16_complex64_complex64:
.text._cupy_channelizer_16x16_complex64_complex64:
        /* <DEDUP_REMOVED lines=28> */
[----:B------:R-:W-:Y:S02]  /*01c0*/  @!P0 IMAD R17, R6, 0x8, R17 ;  /* 0x0000000806118824 */ /* 0x000fe400078e0211 */
        /* <DEDUP_REMOVED lines=10> */
[C---:B------:R-:W-:Y:S01]  /*0270*/  LEA R17, R6.reuse, R5, 0x7 ;  /* 0x0000000506117211 */ /* 0x040fe200078e38ff */
[----:B------:R-:W-:Y:S01]  /*0280*/  IMAD.IADD R5, R3, 0x1, R10 ;  /* 0x0000000103057824 */ /* 0x000fe200078e020a */
[----:B------:R-:W2:Y:S01]  /*0290*/  LDC R4, c[0x0][0x380] ;  /* 0x0000e000ff047b82 */ /* 0x000ea20000000800 */
[----:B------:R-:W-:Y:S01]  /*02a0*/  LOP3.LUT R8, RZ, R6, RZ, 0x33, !PT ;  /* 0x00000006ff087212 */ /* 0x000fe200078e33ff */
[----:B------:R-:W-:Y:S01]  /*02b0*/  IMAD R19, R6, 0x80, R15 ;  /* 0x0000008006137824 */ /* 0x000fe200078e020f */
[----:B------:R-:W-:Y:S01]  /*02c0*/  LEA R3, R0, R17, 0x3 ;  /* 0x0000001100037211 */ /* 0x000fe200078e18ff */
[-C--:B------:R-:W-:Y:S01]  /*02d0*/  IMAD R17, R6, R10.reuse, R5 ;  /* 0x0000000a06117224 */ /* 0x080fe200078e0205 */
[----:B------:R-:W-:Y:S01]  /*02e0*/  ISETP.GE.U32.AND P1, PT, R7, R10, PT ;  /* 0x0000000a0700720c */ /* 0x000fe20003f26070 */
[----:B------:R-:W3:Y:S01]  /*02f0*/  LDCU UR9, c[0x0][0x380] ;  /* 0x00007000ff0977ac */ /* 0x000ee20008000800 */
[----:B------:R-:W-:Y:S01]  /*0300*/  LEA R2, R0, R15, 0x7 ;  /* 0x0000000f00027211 */ /* 0x000fe200078e38ff */
[----:B------:R-:W4:Y:S01]  /*0310*/  LDC.64 R12, c[0x0][0x390] ;  /* 0x0000e400ff0c7b82 */ /* 0x000f220000000a00 */
[----:B------:R-:W-:Y:S01]  /*0320*/  IADD3 R15, PT, PT, R8, R11, RZ ;  /* 0x0000000b080f7210 */ /* 0x000fe20007ffe0ff */
[----:B------:R-:W0:Y:S01]  /*0330*/  LDCU UR10, c[0x0][0x388] ;  /* 0x00007100ff0a77ac */ /* 0x000e220008000800 */
[C---:B------:R-:W-:Y:S01]  /*0340*/  ISETP.EQ.AND P1, PT, R0.reuse, RZ, !P1 ;  /* 0x000000ff0000720c */ /* 0x040fe20004f22270 */
[----:B------:R-:W-:Y:S01]  /*0350*/  IMAD R0, R0, 0x8, R19 ;  /* 0x0000000800007824 */ /* 0x000fe200078e0213 */
[C---:B------:R-:W-:Y:S01]  /*0360*/  IADD3 R8, PT, PT, R6.reuse, 0x1, -R11 ;  /* 0x0000000106087810 */ /* 0x040fe20007ffe80b */
[----:B------:R-:W-:Y:S01]  /*0370*/  IMAD.U32 R11, RZ, RZ, UR6 ;  /* 0x00000006ff0b7e24 */ /* 0x000fe2000f8e00ff */
[----:B------:R-:W-:Y:S01]  /*0380*/  LEA R10, R15, R2, 0x3 ;  /* 0x000000020f0a7211 */ /* 0x000fe200078e18ff */
[----:B-1----:R-:W-:Y:S01]  /*0390*/  IMAD.WIDE.U32 R20, R17, 0x8, R20 ;  /* 0x0000000811147825 */ /* 0x002fe200078e0014 */
[----:B------:R-:W1:Y:S03]  /*03a0*/  LDCU UR8, c[0x0][0x384] ;  /* 0x00007080ff0877ac */ /* 0x000e660008000800 */
[----:B0--3--:R-:W-:-:S07]  /*03b0*/  IMAD R18, R6, 0x8, R2 ;  /* 0x0000000806127824 */ /* 0x009fce00078e0202 */
.L_x_184:
[----:B-1----:R-:W-:-:S13]  /*03c0*/  ISETP.GE.U32.AND P2, PT, R11, UR8, PT ;  /* 0x000000080b007c0c */ /* 0x002fda000bf46070 */
[----:B0--3--:R-:W-:Y:S05]  /*03d0*/  @!P2 BRA `(.L_x_178) ;  /* 0x000000000020a947 */ /* 0x009fea0003800000 */
[----:B------:R-:W-:Y:S05]  /*03e0*/  @!P0 BRA `(.L_x_179) ;  /* 0x0000000000448947 */ /* 0x000fea0003800000 */
[----:B------:R-:W-:-:S05]  /*03f0*/  IADD3 R14, PT, PT, R8, R11, RZ ;  /* 0x0000000b080e7210 */ /* 0x000fca0007ffe0ff */
[----:B------:R-:W-:-:S04]  /*0400*/  IMAD R17, R14, UR9, R5 ;  /* 0x000000090e117c24 */ /* 0x000fc8000f8e0205 */
[----:B----4-:R-:W-:-:S05]  /*0410*/  IMAD.WIDE.U32 R16, R17, 0x8, R12 ;  /* 0x0000000811107825 */ /* 0x010fca00078e000c */
[----:B------:R-:W3:Y:S02]  /*0420*/  LDG.E.64.CONSTANT R14, desc[UR4][R16.64] ;  /* 0x00000004100e7981 */ /* 0x000ee4000c1e9b00 */
[----:B---3--:R-:W-:-:S05]  /*0430*/  FADD R15, -R15, -RZ ;  /* 0x800000ff0f0f7221 */ /* 0x008fca0000000100 */
[----:B------:R0:W-:Y:S01]  /*0440*/  STS.64 [R10], R14 ;  /* 0x0000000e0a007388 */ /* 0x0001e20000000a00 */
[----:B------:R-:W-:Y:S05]  /*0450*/  BRA `(.L_x_179) ;  /* 0x0000000000287947 */ /* 0x000fea0003800000 */
.L_x_178:
[----:B------:R-:W-:-:S04]  /*0460*/  ISETP.GE.U32.AND P2, PT, R11, R6, PT ;  /* 0x000000060b00720c */ /* 0x000fc80003f46070 */
[----:B------:R-:W-:-:S13]  /*0470*/  ISETP.GE.U32.OR P2, PT, R9, UR9, !P2 ;  /* 0x0000000909007c0c */ /* 0x000fda000d746470 */
[----:B------:R-:W-:Y:S05]  /*0480*/  @P2 BRA `(.L_x_180) ;  /* 0x0000000000182947 */ /* 0x000fea0003800000 */
[----:B------:R-:W3:Y:S01]  /*0490*/  LDG.E.64.CONSTANT R14, desc[UR4][R20.64] ;  /* 0x00000004140e7981 */ /* 0x000ee2000c1e9b00 */
[----:B------:R-:W-:-:S05]  /*04a0*/  IMAD.IADD R17, R11, 0x1, -R6 ;  /* 0x000000010b117824 */ /* 0x000fca00078e0a06 */
[----:B------:R-:W-:Y:S01]  /*04b0*/  LEA R17, R17, R2, 0x3 ;  /* 0x0000000211117211 */ /* 0x000fe200078e18ff */
[----:B---3--:R-:W-:-:S05]  /*04c0*/  FADD R15, -R15, -RZ ;  /* 0x800000ff0f0f7221 */ /* 0x008fca0000000100 */
[----:B------:R1:W-:Y:S01]  /*04d0*/  STS.64 [R17], R14 ;  /* 0x0000000e11007388 */ /* 0x0003e20000000a00 */
[----:B------:R-:W-:Y:S05]  /*04e0*/  BRA `(.L_x_179) ;  /* 0x0000000000047947 */ /* 0x000fea0003800000 */
.L_x_180:
[----:B------:R3:W-:Y:S02]  /*04f0*/  STS.64 [R18], RZ ;  /* 0x000000ff12007388 */ /* 0x0007e40000000a00 */
.L_x_179:
[----:B--2---:R-:W-:Y:S01]  /*0500*/  ISETP.GE.U32.AND P2, PT, R7, R4, PT ;  /* 0x000000040700720c */ /* 0x004fe20003f46070 */
[----:B------:R-:W-:Y:S05]  /*0510*/  WARPSYNC.ALL ;  /* 0x0000000000007948 */ /* 0x000fea0003800000 */
[----:B------:R-:W-:Y:S01]  /*0520*/  BAR.SYNC.DEFER_BLOCKING 0x0 ;  /* 0x0000000000007b1d */ /* 0x000fe20000010000 */
[----:B01----:R-:W-:-:S05]  /*0530*/  CS2R R14, SRZ ;  /* 0x00000000000e7805 */ /* 0x003fca000001ff00 */
[----:B------:R-:W-:Y:S04]  /*0540*/  BSSY B0, `(.L_x_181) ;  /* 0x0000022000007945 */ /* 0x000fe80003800000 */
[----:B------:R-:W-:Y:S05]  /*0550*/  @P2 BRA `(.L_x_182) ;  /* 0x0000000000802947 */ /* 0x000fea0003800000 */
[----:B------:R-:W0:Y:S01]  /*0560*/  S2R R19, SR_LANEID ;  /* 0x0000000000137919 */ /* 0x000e220000000000 */
[----:B------:R-:W-:Y:S01]  /*0570*/  IMAD.MOV.U32 R22, RZ, RZ, 0xffff ;  /* 0x0000ffffff167424 */ /* 0x000fe200078e00ff */
[----:B------:R-:W-:Y:S01]  /*0580*/  VOTEU.ANY UR11, UPT, PT ;  /* 0x00000000000b7886 */ /* 0x000fe200038e0100 */
[----:B------:R-:W-:Y:S04]  /*0590*/  LDS.64 R14, [R3] ;  /* 0x00000000030e7984 */ /* 0x000fe80000000a00 */
[----:B------:R-:W1:Y:S01]  /*05a0*/  LDS.64 R16, [R0] ;  /* 0x0000000000107984 */ /* 0x000e620000000a00 */
[----:B0-----:R-:W-:-:S04]  /*05b0*/  LOP3.LUT R19, R19, 0xfffffff0, RZ, 0xc0, !PT ;  /* 0xfffffff013137812 */ /* 0x001fc800078ec0ff */
[----:B------:R-:W-:-:S04]  /*05c0*/  SHF.L.U32 R19, R22, R19, RZ ;  /* 0x0000001316137219 */ /* 0x000fc800000006ff */
[----:B------:R-:W0:Y:S08]  /*05d0*/  MATCH.ANY R22, R19 ;  /* 0x00000000131673a1 */ /* 0x000e3000000e8000 */
[----:B------:R-:W2:Y:S01]  /*05e0*/  REDUX.OR UR6, R19 ;  /* 0x00000000130673c4 */ /* 0x000ea20000004000 */
[C---:B-1----:R-:W-:Y:S01]  /*05f0*/  FMUL R23, R15.reuse, R17 ;  /* 0x000000110f177220 */ /* 0x042fe20000400000 */
[----:B------:R-:W-:Y:S01]  /*0600*/  FMUL R24, R15, R16 ;  /* 0x000000100f187220 */ /* 0x000fe20000400000 */
[----:B0-----:R-:W-:-:S02]  /*0610*/  LOP3.LUT P2, RZ, R19, UR11, R22, 0x40, !PT ;  /* 0x0000000b13ff7c12 */ /* 0x001fc4000f844016 */
[C---:B------:R-:W-:Y:S01]  /*0620*/  FFMA R22, R14.reuse, R16, -R23 ;  /* 0x000000100e167223 */ /* 0x040fe20000000817 */
[----:B------:R-:W-:-:S10]  /*0630*/  FFMA R14, R14, R17, R24 ;  /* 0x000000110e0e7223 */ /* 0x000fd40000000018 */
[----:B--2---:R-:W-:Y:S05]  /*0640*/  @!P2 BRA.DIV UR6, `(.L_x_183) ;  /* 0x000000020668a947 */ /* 0x004fea000b800000 */
        /* <DEDUP_REMOVED lines=13> */
[----:B------:R1:W2:Y:S01]  /*0720*/  SHFL.BFLY PT, R17, R22, 0x1, 0x101f ;  /* 0x0c301f0016117f89 */ /* 0x0002a200000e0000 */
[----:B0-----:R-:W-:-:S05]  /*0730*/  FADD R15, R28, R15 ;  /* 0x0000000f1c0f7221 */ /* 0x001fca0000000000 */
[----:B-12---:R-:W-:-:S07]  /*0740*/  MOV R14, R15 ;  /* 0x0000000f000e7202 */ /* 0x006fce0000000f00 */
.L_x_201:
[----:B------:R-:W-:-:S07]  /*0750*/  FADD R15, R22, R17 ;  /* 0x00000011160f7221 */ /* 0x000fce0000000000 */
.L_x_182:
[----:B------:R-:W-:Y:S05]  /*0760*/  BSYNC B0 ;  /* 0x0000000000007941 */ /* 0x000fea0003800000 */
.L_x_181:
        /* <DEDUP_REMOVED lines=8> */
.L_x_183:
[----:B------:R-:W-:Y:S01]  /*07f0*/  HFMA2 R16, -RZ, RZ, 0, 4.76837158203125e-07 ;  /* 0x00000008ff107431 */ /* 0x000fe200000001ff */
[----:B------:R-:W-:Y:S01]  /*0800*/  BSSY B1, `(.L_x_185) ;  /* 0x0000005000017945 */ /* 0x000fe20003800000 */
[----:B------:R-:W-:-:S07]  /*0810*/  MOV R17, 0x101f ;  /* 0x0000101f00117802 */ /* 0x000fce0000000f00 */
[----:B---34-:R-:W-:Y:S05]  /*0820*/  WARPSYNC.COLLECTIVE R19, `(.L_x_186) ;  /* 0x0000000013087348 */ /* 0x018fea0003c00000 */
[----:B------:R0:W1:Y:S02]  /*0830*/  SHFL.BFLY P2, R16, R22, R16, R17 ;  /* 0x0c00001016107389 */ /* 0x0000640000040011 */
[----:B01-34-:R-:W-:Y:S05]  /*0840*/  ENDCOLLECTIVE ;  /* 0x000000000000791b */ /* 0x01bfea0003800000 */
.L_x_186:
[----:B------:R-:W-:Y:S05]  /*0850*/  BSYNC B1 ;  /* 0x0000000000017941 */ /* 0x000fea0003800000 */
.L_x_185:
[----:B------:R-:W-:Y:S02]  /*0860*/  IMAD.MOV.U32 R15, RZ, RZ, R16 ;  /* 0x000000ffff0f7224 */ /* 0x000fe400078e0010 */
[----:B------:R-:W-:Y:S01]  /*0870*/  HFMA2 R16, -RZ, RZ, 0, 2.384185791015625e-07 ;  /* 0x00000004ff107431 */ /* 0x000fe200000001ff */
[----:B------:R-:W-:Y:S01]  /*0880*/  BSSY B1, `(.L_x_187) ;  /* 0x0000007000017945 */ /* 0x000fe20003800000 */
[----:B------:R-:W-:Y:S02]  /*0890*/  IMAD.MOV.U32 R17, RZ, RZ, 0x101f ;  /* 0x0000101fff117424 */ /* 0x000fe400078e00ff */
[----:B------:R-:W-:-:S05]  /*08a0*/  FADD R24, R22, R15 ;  /* 0x0000000f16187221 */ /* 0x000fca0000000000 */
[----:B------:R-:W-:-:S07]  /*08b0*/  MOV R22, R24 ;  /* 0x0000001800167202 */ /* 0x000fce0000000f00 */
[----:B------:R-:W-:Y:S05]  /*08c0*/  WARPSYNC.COLLECTIVE R19, `(.L_x_188) ;  /* 0x0000000013087348 */ /* 0x000fea0003c00000 */
[----:B------:R0:W1:Y:S02]  /*08d0*/  SHFL.BFLY P2, R16, R22, R16, R17 ;  /* 0x0c00001016107389 */ /* 0x0000640000040011 */
[----:B01----:R-:W-:Y:S05]  /*08e0*/  ENDCOLLECTIVE ;  /* 0x000000000000791b */ /* 0x003fea0003800000 */
.L_x_188:
[----:B------:R-:W-:Y:S05]  /*08f0*/  BSYNC B1 ;  /* 0x0000000000017941 */ /* 0x000fea0003800000 */
.L_x_187:
[----:B------:R-:W-:Y:S01]  /*0900*/  MOV R15, R16 ;  /* 0x00000010000f7202 */ /* 0x000fe20000000f00 */
[----:B------:R-:W-:Y:S01]  /*0910*/  HFMA2 R17, -RZ, RZ, 0, 0.000503063201904296875 ;  /* 0x0000101fff117431 */ /* 0x000fe200000001ff */
[----:B------:R-:W-:Y:S01]  /*0920*/  BSSY B1, `(.L_x_189) ;  /* 0x0000007000017945 */ /* 0x000fe20003800000 */
[----:B------:R-:W-:Y:S02]  /*0930*/  IMAD.MOV.U32 R16, RZ, RZ, 0x2 ;  /* 0x00000002ff107424 */ /* 0x000fe400078e00ff */
[----:B------:R-:W-:-:S05]  /*0940*/  FADD R26, R24, R15 ;  /* 0x0000000f181a7221 */ /* 0x000fca0000000000 */
[----:B------:R-:W-:-:S07]  /*0950*/  MOV R22, R26 ;  /* 0x0000001a00167202 */ /* 0x000fce0000000f00 */
[----:B------:R-:W-:Y:S05]  /*0960*/  WARPSYNC.COLLECTIVE R19, `(.L_x_190) ;  /* 0x0000000013087348 */ /* 0x000fea0003c00000 */
[----:B------:R0:W1:Y:S02]  /*0970*/  SHFL.BFLY P2, R16, R22, R16, R17 ;  /* 0x0c00001016107389 */ /* 0x0000640000040011 */
[----:B01----:R-:W-:Y:S05]  /*0980*/  ENDCOLLECTIVE ;  /* 0x000000000000791b */ /* 0x003fea0003800000 */
.L_x_190:
[----:B------:R-:W-:Y:S05]  /*0990*/  BSYNC B1 ;  /* 0x0000000000017941 */ /* 0x000fea0003800000 */
.L_x_189:
[----:B------:R-:W-:Y:S01]  /*09a0*/  MOV R15, R16 ;  /* 0x00000010000f7202 */ /* 0x000fe20000000f00 */
[----:B------:R-:W-:Y:S01]  /*09b0*/  HFMA2 R16, -RZ, RZ, 0, 5.9604644775390625e-08 ;  /* 0x00000001ff107431 */ /* 0x000fe200000001ff */
[----:B------:R-:W-:Y:S01]  /*09c0*/  BSSY B1, `(.L_x_191) ;  /* 0x0000007000017945 */ /* 0x000fe20003800000 */
[----:B------:R-:W-:Y:S02]  /*09d0*/  MOV R17, 0x101f ;  /* 0x0000101f00117802 */ /* 0x000fe40000000f00 */
[----:B------:R-:W-:-:S04]  /*09e0*/  FADD R28, R26, R15 ;  /* 0x0000000f1a1c7221 */ /* 0x000fc80000000000 */
[----:B------:R-:W-:-:S07]  /*09f0*/  IMAD.MOV.U32 R22, RZ, RZ, R28 ;  /* 0x000000ffff167224 */ /* 0x000fce00078e001c */
[----:B------:R-:W-:Y:S05]  /*0a00*/  WARPSYNC.COLLECTIVE R19, `(.L_x_192) ;  /* 0x0000000013087348 */ /* 0x000fea0003c00000 */
[----:B------:R0:W1:Y:S02]  /*0a10*/  SHFL.BFLY P2, R16, R22, R16, R17 ;  /* 0x0c00001016107389 */ /* 0x0000640000040011 */
[----:B01----:R-:W-:Y:S05]  /*0a20*/  ENDCOLLECTIVE ;  /* 0x000000000000791b */ /* 0x003fea0003800000 */
.L_x_192:
[----:B------:R-:W-:Y:S05]  /*0a30*/  BSYNC B1 ;  /* 0x0000000000017941 */ /* 0x000fea0003800000 */
.L_x_191:
[----:B------:R-:W-:Y:S02]  /*0a40*/  IMAD.MOV.U32 R15, RZ, RZ, R16 ;  /* 0x000000ffff0f7224 */ /* 0x000fe400078e0010 */
[----:B------:R-:W-:Y:S01]  /*0a50*/  HFMA2 R16, -RZ, RZ, 0, 4.76837158203125e-07 ;  /* 0x00000008ff107431 */ /* 0x000fe200000001ff */
[----:B------:R-:W-:Y:S01]  /*0a60*/  BSSY B1, `(.L_x_193) ;  /* 0x0000007000017945 */ /* 0x000fe20003800000 */
[----:B------:R-:W-:Y:S01]  /*0a70*/  MOV R22, R14 ;  /* 0x0000000e00167202 */ /* 0x000fe20000000f00 */
[----:B------:R-:W-:Y:S01]  /*0a80*/  FADD R15, R28, R15 ;  /* 0x0000000f1c0f7221 */ /* 0x000fe20000000000 */
[----:B------:R-:W-:-:S07]  /*0a90*/  IMAD.MOV.U32 R17, RZ, RZ, 0x101f ;  /* 0x0000101fff117424 */ /* 0x000fce00078e00ff */
[----:B------:R-:W-:Y:S05]  /*0aa0*/  WARPSYNC.COLLECTIVE R19, `(.L_x_194) ;  /* 0x0000000013087348 */ /* 0x000fea0003c00000 */
[----:B------:R0:W1:Y:S02]  /*0ab0*/  SHFL.BFLY P2, R16, R22, R16, R17 ;  /* 0x0c00001016107389 */ /* 0x0000640000040011 */
[----:B01----:R-:W-:Y:S05]  /*0ac0*/  ENDCOLLECTIVE ;  /* 0x000000000000791b */ /* 0x003fea0003800000 */
.L_x_194:
[----:B------:R-:W-:Y:S05]  /*0ad0*/  BSYNC B1 ;  /* 0x0000000000017941 */ /* 0x000fea0003800000 */
.L_x_193:
[----:B------:R-:W-:Y:S01]  /*0ae0*/  MOV R17, R16 ;  /* 0x0000001000117202 */ /* 0x000fe20000000f00 */
[----:B------:R-:W-:Y:S01]  /*0af0*/  BSSY B1, `(.L_x_195) ;  /* 0x0000008000017945 */ /* 0x000fe20003800000 */
[----:B------:R-:W-:-:S03]  /*0b00*/  IMAD.MOV.U32 R16, RZ, RZ, 0x4 ;  /* 0x00000004ff107424 */ /* 0x000fc600078e00ff */
[----:B------:R-:W-:Y:S01]  /*0b10*/  FADD R23, R14, R17 ;  /* 0x000000110e177221 */ /* 0x000fe20000000000 */
[----:B------:R-:W-:-:S04]  /*0b20*/  HFMA2 R17, -RZ, RZ, 0, 0.000503063201904296875 ;  /* 0x0000101fff117431 */ /* 0x000fc800000001ff */
[----:B------:R-:W-:-:S07]  /*0b30*/  MOV R22, R23 ;  /* 0x0000001700167202 */ /* 0x000fce0000000f00 */
[----:B------:R-:W-:Y:S05]  /*0b40*/  WARPSYNC.COLLECTIVE R19, `(.L_x_196) ;  /* 0x0000000013087348 */ /* 0x000fea0003c00000 */
[----:B------:R0:W1:Y:S02]  /*0b50*/  SHFL.BFLY P2, R16, R22, R16, R17 ;  /* 0x0c00001016107389 */ /* 0x0000640000040011 */
[----:B01----:R-:W-:Y:S05]  /*0b60*/  ENDCOLLECTIVE ;  /* 0x000000000000791b */ /* 0x003fea0003800000 */
.L_x_196:
[----:B------:R-:W-:Y:S05]  /*0b70*/  BSYNC B1 ;  /* 0x0000000000017941 */ /* 0x000fea0003800000 */
.L_x_195:
[----:B------:R-:W-:Y:S01]  /*0b80*/  FADD R25, R23, R16 ;  /* 0x0000001017197221 */ /* 0x000fe20000000000 */
[----:B------:R-:W-:Y:S01]  /*0b90*/  HFMA2 R17, -RZ, RZ, 0, 0.000503063201904296875 ;  /* 0x0000101fff117431 */ /* 0x000fe200000001ff */
[----:B------:R-:W-:Y:S01]  /*0ba0*/  BSSY B1, `(.L_x_197) ;  /* 0x0000006000017945 */ /* 0x000fe20003800000 */
[----:B------:R-:W-:Y:S02]  /*0bb0*/  IMAD.MOV.U32 R16, RZ, RZ, 0x2 ;  /* 0x00000002ff107424 */ /* 0x000fe400078e00ff */
[----:B------:R-:W-:-:S07]  /*0bc0*/  MOV R22, R25 ;  /* 0x0000001900167202 */ /* 0x000fce0000000f00 */
[----:B------:R-:W-:Y:S05]  /*0bd0*/  WARPSYNC.COLLECTIVE R19, `(.L_x_198) ;  /* 0x0000000013087348 */ /* 0x000fea0003c00000 */
[----:B------:R0:W1:Y:S02]  /*0be0*/  SHFL.BFLY P2, R16, R22, R16, R17 ;  /* 0x0c00001016107389 */ /* 0x0000640000040011 */
[----:B01----:R-:W-:Y:S05]  /*0bf0*/  ENDCOLLECTIVE ;  /* 0x000000000000791b */ /* 0x003fea0003800000 */
.L_x_198:
[----:B------:R-:W-:Y:S05]  /*0c00*/  BSYNC B1 ;  /* 0x0000000000017941 */ /* 0x000fea0003800000 */
.L_x_197:
[----:B------:R-:W-:Y:S01]  /*0c10*/  BSSY B1, `(.L_x_199) ;  /* 0x0000007000017945 */ /* 0x000fe20003800000 */
[----:B------:R-:W-:Y:S01]  /*0c20*/  FADD R22, R25, R16 ;  /* 0x0000001019167221 */ /* 0x000fe20000000000 */
[----:B------:R-:W-:Y:S01]  /*0c30*/  MOV R16, 0x1 ;  /* 0x0000000100107802 */ /* 0x000fe20000000f00 */
[----:B------:R-:W-:-:S07]  /*0c40*/  IMAD.MOV.U32 R17, RZ, RZ, 0x101f ;  /* 0x0000101fff117424 */ /* 0x000fce00078e00ff */
[----:B------:R-:W-:Y:S05]  /*0c50*/  WARPSYNC.COLLECTIVE R19, `(.L_x_200) ;  /* 0x0000000013087348 */ /* 0x000fea0003c00000 */
[----:B------:R0:W1:Y:S02]  /*0c60*/  SHFL.BFLY P2, R16, R22, R16, R17 ;  /* 0x0c00001016107389 */ /* 0x0000640000040011 */
[----:B01----:R-:W-:Y:S05]  /*0c70*/  ENDCOLLECTIVE ;  /* 0x000000000000791b */ /* 0x003fea0003800000 */
.L_x_200:
[----:B------:R-:W-:Y:S05]  /*0c80*/  BSYNC B1 ;  /* 0x0000000000017941 */ /* 0x000fea0003800000 */
.L_x_199:
[----:B------:R-:W-:Y:S02]  /*0c90*/  MOV R17, R16 ;  /* 0x0000001000117202 */ /* 0x000fe40000000f00 */
[----:B------:R-:W-:Y:S01]  /*0ca0*/  MOV R14, R15 ;  /* 0x0000000f000e7202 */ /* 0x000fe20000000f00 */
[----:B------:R-:W-:Y:S06]  /*0cb0*/  BRA `(.L_x_201) ;  /* 0xfffffff800a47947 */ /* 0x000fec000383ffff */
.L_x_202:
        /* <DEDUP_REMOVED lines=12> */
.L_x_342:


//--------------------- .text._cupy_channelizer_16x16_float32_complex64 --------------------------
	.section	.text._cupy_channelizer_16x16_float32_complex64,"ax",@progbits
	.align	128
        .global         _cupy_channelizer_16x16_float32_complex64
        .type           _cupy_channelizer_16x16_float32_complex64,@function
        .size           _cupy_channelizer_16x16_float32_complex64,(.L_x_343 - _cupy_channelizer_16x16_float32_complex64)
        .other          _cupy_channelizer_16x16_float32_complex64,@"STO_CUDA_ENTRY STV_DEFAULT"
_cupy_channelizer_16x16_float32_complex64:
.text._cupy_channelizer_16x16_float32_complex64:
        /* <DEDUP_REMOVED lines=59> */
.L_x_209:
        /* <DEDUP_REMOVED lines=9> */
.L_x_203:
        /* <DEDUP_REMOVED lines=8> */
.L_x_205:
[----:B------:R3:W-:Y:S02]  /*04c0*/  STS [R20], RZ ;  /* 0x000000ff14007388 */ /* 0x0007e40000000800 */
.L_x_204:
        /* <DEDUP_REMOVED lines=9> */
[----:B------:R-:W-:Y:S04]  /*0560*/  LDS R6, [R0] ;  /* 0x0000000000067984 */ /* 0x000fe80000000800 */
[----:B------:R-:W1:Y:S01]  /*0570*/  LDS R9, [R14] ;  /* 0x000000000e097984 */ /* 0x000e620000000800 */
[----:B0-----:R-:W-:-:S04]  /*0580*/  LOP3.LUT R7, R7, 0xfffffff0, RZ, 0xc0, !PT ;  /* 0xfffffff007077812 */ /* 0x001fc800078ec0ff */
[----:B------:R-:W-:-:S04]  /*0590*/  SHF.L.U32 R7, R8, R7, RZ ;  /* 0x0000000708077219 */ /* 0x000fc800000006ff */
[----:B------:R-:W0:Y:S08]  /*05a0*/  MATCH.ANY R8, R7 ;  /* 0x00000000070873a1 */ /* 0x000e3000000e8000 */
[----:B------:R-:W2:Y:S01]  /*05b0*/  REDUX.OR UR6, R7 ;  /* 0x00000000070673c4 */ /* 0x000ea20000004000 */
[----:B-1----:R-:W-:Y:S01]  /*05c0*/  FMUL R6, R6, R9 ;  /* 0x0000000906067220 */ /* 0x002fe20000400000 */
[----:B0-----:R-:W-:-:S13]  /*05d0*/  LOP3.LUT P2, RZ, R7, UR11, R8, 0x40, !PT ;  /* 0x0000000b07ff7c12 */ /* 0x001fda000f844008 */
[----:B--2---:R-:W-:Y:S05]  /*05e0*/  @!P2 BRA.DIV UR6, `(.L_x_208) ;  /* 0x000000020664a947 */ /* 0x004fea000b800000 */
        /* <DEDUP_REMOVED lines=15> */
.L_x_226:
[----:B------:R-:W-:-:S07]  /*06e0*/  FADD R7, R21, R8 ;  /* 0x0000000815077221 */ /* 0x000fce0000000000 */
.L_x_207:
[----:B------:R-:W-:Y:S05]  /*06f0*/  BSYNC B0 ;  /* 0x0000000000007941 */ /* 0x000fea0003800000 */
.L_x_206:
        /* <DEDUP_REMOVED lines=8> */
.L_x_208:
[----:B------:R-:W-:Y:S01]  /*0780*/  HFMA2 R23, -RZ, RZ, 0, 0.000503063201904296875 ;  /* 0x0000101fff177431 */ /* 0x000fe200000001ff */
[----:B------:R-:W-:Y:S01]  /*0790*/  BSSY B1, `(.L_x_210) ;  /* 0x0000006000017945 */ /* 0x000fe20003800000 */
[----:B------:R-:W-:Y:S01]  /*07a0*/  MOV R8, R6 ;  /* 0x0000000600087202 */ /* 0x000fe20000000f00 */
[----:B------:R-:W-:-:S07]  /*07b0*/  IMAD.MOV.U32 R9, RZ, RZ, 0x8 ;  /* 0x00000008ff097424 */ /* 0x000fce00078e00ff */
[----:B---34-:R-:W-:Y:S05]  /*07c0*/  WARPSYNC.COLLECTIVE R7, `(.L_x_211) ;  /* 0x0000000007087348 */ /* 0x018fea0003c00000 */
[----:B------:R0:W1:Y:S02]  /*07d0*/  SHFL.BFLY P2, R9, R8, R9, R23 ;  /* 0x0c00000908097389 */ /* 0x0000640000040017 */
[----:B01-34-:R-:W-:Y:S05]  /*07e0*/  ENDCOLLECTIVE ;  /* 0x000000000000791b */ /* 0x01bfea0003800000 */
.L_x_211:
[----:B------:R-:W-:Y:S05]  /*07f0*/  BSYNC B1 ;  /* 0x0000000000017941 */ /* 0x000fea0003800000 */
.L_x_210:
[----:B------:R-:W-:Y:S01]  /*0800*/  BSSY B1, `(.L_x_212) ;  /* 0x0000007000017945 */ /* 0x000fe20003800000 */
[----:B------:R-:W-:Y:S01]  /*0810*/  FADD R8, R6, R9 ;  /* 0x0000000906087221 */ /* 0x000fe20000000000 */
[----:B------:R-:W-:Y:S01]  /*0820*/  IMAD.MOV.U32 R9, RZ, RZ, 0x4 ;  /* 0x00000004ff097424 */ /* 0x000fe200078e00ff */
[----:B------:R-:W-:-:S07]  /*0830*/  MOV R23, 0x101f ;  /* 0x0000101f00177802 */ /* 0x000fce0000000f00 */
[----:B------:R-:W-:Y:S05]  /*0840*/  WARPSYNC.COLLECTIVE R7, `(.L_x_213) ;  /* 0x0000000007087348 */ /* 0x000fea0003c00000 */
[----:B------:R0:W1:Y:S02]  /*0850*/  SHFL.BFLY P2, R9, R8, R9, R23 ;  /* 0x0c00000908097389 */ /* 0x0000640000040017 */
[----:B01----:R-:W-:Y:S05]  /*0860*/  ENDCOLLECTIVE ;  /* 0x000000000000791b */ /* 0x003fea0003800000 */
.L_x_213:
[----:B------:R-:W-:Y:S05]  /*0870*/  BSYNC B1 ;  /* 0x0000000000017941 */ /* 0x000fea0003800000 */
.L_x_212:
[----:B------:R-:W-:Y:S01]  /*0880*/  FADD R22, R8, R9 ;  /* 0x0000000908167221 */ /* 0x000fe20000000000 */
[----:B------:R-:W-:Y:S01]  /*0890*/  HFMA2 R9, -RZ, RZ, 0, 1.1920928955078125e-07 ;  /* 0x00000002ff097431 */ /* 0x000fe200000001ff */
[----:B------:R-:W-:Y:S01]  /*08a0*/  BSSY B1, `(.L_x_214) ;  /* 0x0000006000017945 */ /* 0x000fe20003800000 */
[----:B------:R-:W-:Y:S02]  /*08b0*/  IMAD.MOV.U32 R23, RZ, RZ, 0x101f ;  /* 0x0000101fff177424 */ /* 0x000fe400078e00ff */
[----:B------:R-:W-:-:S07]  /*08c0*/  IMAD.MOV.U32 R8, RZ, RZ, R22 ;  /* 0x000000ffff087224 */ /* 0x000fce00078e0016 */
[----:B------:R-:W-:Y:S05]  /*08d0*/  WARPSYNC.COLLECTIVE R7, `(.L_x_215) ;  /* 0x0000000007087348 */ /* 0x000fea0003c00000 */
[----:B------:R0:W1:Y:S02]  /*08e0*/  SHFL.BFLY P2, R9, R8, R9, R23 ;  /* 0x0c00000908097389 */ /* 0x0000640000040017 */
[----:B01----:R-:W-:Y:S05]  /*08f0*/  ENDCOLLECTIVE ;  /* 0x000000000000791b */ /* 0x003fea0003800000 */
.L_x_215:
[----:B------:R-:W-:Y:S05]  /*0900*/  BSYNC B1 ;  /* 0x0000000000017941 */ /* 0x000fea0003800000 */
.L_x_214:
        /* <DEDUP_REMOVED lines=8> */
.L_x_217:
[----:B------:R-:W-:Y:S05]  /*0990*/  BSYNC B1 ;  /* 0x0000000000017941 */ /* 0x000fea0003800000 */
.L_x_216:
[----:B------:R-:W-:Y:S01]  /*09a0*/  BSSY B1, `(.L_x_218) ;  /* 0x0000008000017945 */ /* 0x000fe20003800000 */
[----:B------:R-:W-:Y:S01]  /*09b0*/  FADD R6, R24, R9 ;  /* 0x0000000918067221 */ /* 0x000fe20000000000 */
[----:B------:R-:W-:Y:S01]  /*09c0*/  IMAD.MOV.U32 R8, RZ, RZ, RZ ;  /* 0x000000ffff087224 */ /* 0x000fe200078e00ff */
[----:B------:R-:W-:Y:S01]  /*09d0*/  MOV R9, 0x8 ;  /* 0x0000000800097802 */ /* 0x000fe20000000f00 */
[----:B------:R-:W-:-:S07]  /*09e0*/  IMAD.MOV.U32 R23, RZ, RZ, 0x101f ;  /* 0x0000101fff177424 */ /* 0x000fce00078e00ff */
[----:B------:R-:W-:Y:S05]  /*09f0*/  WARPSYNC.COLLECTIVE R7, `(.L_x_219) ;  /* 0x0000000007087348 */ /* 0x000fea0003c00000 */
[----:B------:R0:W1:Y:S02]  /*0a00*/  SHFL.BFLY P2, R9, R8, R9, R23 ;  /* 0x0c00000908097389 */ /* 0x0000640000040017 */
[----:B01----:R-:W-:Y:S05]  /*0a10*/  ENDCOLLECTIVE ;  /* 0x000000000000791b */ /* 0x003fea0003800000 */
.L_x_219:
[----:B------:R-:W-:Y:S05]  /*0a20*/  BSYNC B1 ;  /* 0x0000000000017941 */ /* 0x000fea0003800000 */
.L_x_218:
[----:B------:R-:W-:Y:S01]  /*0a30*/  MOV R21, R9 ;  /* 0x0000000900157202 */ /* 0x000fe20000000f00 */
[----:B------:R-:W-:Y:S01]  /*0a40*/  HFMA2 R9, -RZ, RZ, 0, 2.384185791015625e-07 ;  /* 0x00000004ff097431 */ /* 0x000fe200000001ff */
[----:B------:R-:W-:Y:S01]  /*0a50*/  BSSY B1, `(.L_x_220) ;  /* 0x0000007000017945 */ /* 0x000fe20003800000 */
[----:B------:R-:W-:Y:S02]  /*0a60*/  MOV R23, 0x101f ;  /* 0x0000101f00177802 */ /* 0x000fe40000000f00 */
[----:B------:R-:W-:-:S04]  /*0a70*/  FADD R26, RZ, R21 ;  /* 0x00000015ff1a7221 */ /* 0x000fc80000000000 */
[----:B------:R-:W-:-:S07]  /*0a80*/  IMAD.MOV.U32 R8, RZ, RZ, R26 ;  /* 0x000000ffff087224 */ /* 0x000fce00078e001a */
[----:B------:R-:W-:Y:S05]  /*0a90*/  WARPSYNC.COLLECTIVE R7, `(.L_x_221) ;  /* 0x0000000007087348 */ /* 0x000fea0003c00000 */
[----:B------:R0:W1:Y:S02]  /*0aa0*/  SHFL.BFLY P2, R9, R8, R9, R23 ;  /* 0x0c00000908097389 */ /* 0x0000640000040017 */
[----:B01----:R-:W-:Y:S05]  /*0ab0*/  ENDCOLLECTIVE ;  /* 0x000000000000791b */ /* 0x003fea0003800000 */
.L_x_221:
[----:B------:R-:W-:Y:S05]  /*0ac0*/  BSYNC B1 ;  /* 0x0000000000017941 */ /* 0x000fea0003800000 */
.L_x_220:
[----:B------:R-:W-:Y:S02]  /*0ad0*/  IMAD.MOV.U32 R21, RZ, RZ, R9 ;  /* 0x000000ffff157224 */ /* 0x000fe400078e0009 */
[----:B------:R-:W-:Y:S01]  /*0ae0*/  HFMA2 R9, -RZ, RZ, 0, 1.1920928955078125e-07 ;  /* 0x00000002ff097431 */ /* 0x000fe200000001ff */
[----:B------:R-:W-:Y:S01]  /*0af0*/  BSSY B1, `(.L_x_222) ;  /* 0x0000007000017945 */ /* 0x000fe20003800000 */
[----:B------:R-:W-:Y:S02]  /*0b00*/  IMAD.MOV.U32 R23, RZ, RZ, 0x101f ;  /* 0x0000101fff177424 */ /* 0x000fe400078e00ff */
[----:B------:R-:W-:-:S05]  /*0b10*/  FADD R28, R26, R21 ;  /* 0x000000151a1c7221 */ /* 0x000fca0000000000 */
[----:B------:R-:W-:-:S07]  /*0b20*/  MOV R8, R28 ;  /* 0x0000001c00087202 */ /* 0x000fce0000000f00 */
[----:B------:R-:W-:Y:S05]  /*0b30*/  WARPSYNC.COLLECTIVE R7, `(.L_x_223) ;  /* 0x0000000007087348 */ /* 0x000fea0003c00000 */
[----:B------:R0:W1:Y:S02]  /*0b40*/  SHFL.BFLY P2, R9, R8, R9, R23 ;  /* 0x0c00000908097389 */ /* 0x0000640000040017 */
[----:B01----:R-:W-:Y:S05]  /*0b50*/  ENDCOLLECTIVE ;  /* 0x000000000000791b */ /* 0x003fea0003800000 */
.L_x_223:
[----:B------:R-:W-:Y:S05]  /*0b60*/  BSYNC B1 ;  /* 0x0000000000017941 */ /* 0x000fea0003800000 */
.L_x_222:
        /* <DEDUP_REMOVED lines=9> */
.L_x_225:
[----:B------:R-:W-:Y:S05]  /*0c00*/  BSYNC B1 ;  /* 0x0000000000017941 */ /* 0x000fea0003800000 */
.L_x_224:
[----:B------:R-:W-:Y:S01]  /*0c10*/  MOV R8, R9 ;  /* 0x0000000900087202 */ /* 0x000fe20000000f00 */
[----:B------:R-:W-:Y:S06]  /*0c20*/  BRA `(.L_x_226) ;  /* 0xfffffff800ac7947 */ /* 0x000fec000383ffff */
.L_x_227:
        /* <DEDUP_REMOVED lines=13> */
.L_x_343:


//--------------------- .text._cupy_channelizer_8x8_complex128_complex128 --------------------------
	.section	.text._cupy_channelizer_8x8_complex128_complex128,"ax",@progbits
	.align	128
        .global         _cupy_channelizer_8x8_complex128_complex128
        .type           _cupy_channelizer_8x8_complex128_complex128,@function
        .size           _cupy_channelizer_8x8_complex128_complex128,(.L_x_344 - _cupy_channelizer_8x8_complex128_complex128)
        .other          _cupy_channelizer_8x8_complex128_complex128,@"STO_CUDA_ENTRY STV_DEFAULT"
_cupy_channelizer_8x8_complex128_complex128:
.text._cupy_channelizer_8x8_complex128_complex128:
        /* <DEDUP_REMOVED lines=56> */
.L_x_234:
        /* <DEDUP_REMOVED lines=11> */
.L_x_228:
        /* <DEDUP_REMOVED lines=9> */
.L_x_230:
[----:B------:R-:W-:-:S05]  /*04c0*/  IMAD R8, R0, 0x10, R7 ;  /* 0x0000001000087824 */ /* 0x000fca00078e0207 */
[----:B------:R2:W-:Y:S02]  /*04d0*/  STS.128 [R8], RZ ;  /* 0x000000ff08007388 */ /* 0x0005e40000000c00 */
.L_x_229:
        /* <DEDUP_REMOVED lines=37> */
[----:B------:R2:W3:Y:S04]  /*0730*/  SHFL.BFLY PT, R15, R11, 0x1, 0x181f ;  /* 0x0c381f000b0f7f89 */ /* 0x0004e800000e0000 */
[----:B------:R2:W4:Y:S01]  /*0740*/  SHFL.BFLY PT, R14, R10, 0x1, 0x181f ;  /* 0x0c381f000a0e7f89 */ /* 0x00052200000e0000 */
[----:B0-----:R-:W-:Y:S02]  /*0750*/  IMAD.MOV.U32 R9, RZ, RZ, R24 ;  /* 0x000000ffff097224 */ /* 0x001fe400078e0018 */
[----:B-1----:R-:W-:-:S06]  /*0760*/  IMAD.MOV.U32 R8, RZ, RZ, R18 ;  /* 0x000000ffff087224 */ /* 0x002fcc00078e0012 */
[----:B--23--:R-:W-:-:S11]  /*0770*/  DADD R8, R12, R8 ;  /* 0x000000000c087229 */ /* 0x00cfd60000000008 */
.L_x_259:
[----:B----4-:R-:W-:-:S11]  /*0780*/  DADD R10, R10, R14 ;  /* 0x000000000a0a7229 */ /* 0x010fd6000000000e */
.L_x_232:
[----:B------:R-:W-:Y:S05]  /*0790*/  BSYNC B0 ;  /* 0x0000000000007941 */ /* 0x000fea0003800000 */
.L_x_231:
        /* <DEDUP_REMOVED lines=9> */
.L_x_233:
[----:B------:R-:W-:Y:S01]  /*0830*/  BSSY B1, `(.L_x_235) ;  /* 0x0000007000017945 */ /* 0x000fe20003800000 */
[----:B------:R-:W-:Y:S01]  /*0840*/  IMAD.MOV.U32 R20, RZ, RZ, R13 ;  /* 0x000000ffff147224 */ /* 0x000fe200078e000d */
[----:B------:R-:W-:Y:S01]  /*0850*/  MOV R18, 0x181f ;  /* 0x0000181f00127802 */ /* 0x000fe20000000f00 */
[----:B------:R-:W-:-:S07]  /*0860*/  IMAD.MOV.U32 R29, RZ, RZ, 0x4 ;  /* 0x00000004ff1d7424 */ /* 0x000fce00078e00ff */
[----:B------:R-:W-:Y:S05]  /*0870*/  WARPSYNC.COLLECTIVE R25, `(.L_x_236) ;  /* 0x0000000019087348 */ /* 0x000fea0003c00000 */
[----:B------:R0:W1:Y:S02]  /*0880*/  SHFL.BFLY P2, R18, R20, R29, R18 ;  /* 0x0c00001d14127389 */ /* 0x0000640000040012 */
[----:B01----:R-:W-:Y:S05]  /*0890*/  ENDCOLLECTIVE ;  /* 0x000000000000791b */ /* 0x003fea0003800000 */
.L_x_236:
[----:B------:R-:W-:Y:S05]  /*08a0*/  BSYNC B1 ;  /* 0x0000000000017941 */ /* 0x000fea0003800000 */
.L_x_235:
[----:B------:R-:W-:Y:S02]  /*08b0*/  IMAD.MOV.U32 R9, RZ, RZ, R18 ;  /* 0x000000ffff097224 */ /* 0x000fe400078e0012 */
[----:B------:R-:W-:Y:S01]  /*08c0*/  HFMA2 R18, -RZ, RZ, 0, 0.0020122528076171875 ;  /* 0x0000181fff127431 */ /* 0x000fe200000001ff */
[----:B------:R-:W-:Y:S01]  /*08d0*/  BSSY B1, `(.L_x_237) ;  /* 0x0000006000017945 */ /* 0x000fe20003800000 */
[----:B------:R-:W-:Y:S01]  /*08e0*/  MOV R20, R12 ;  /* 0x0000000c00147202 */ /* 0x000fe20000000f00 */
[----:B------:R-:W-:-:S07]  /*08f0*/  IMAD.MOV.U32 R29, RZ, RZ, 0x4 ;  /* 0x00000004ff1d7424 */ /* 0x000fce00078e00ff */
[----:B------:R-:W-:Y:S05]  /*0900*/  WARPSYNC.COLLECTIVE R25, `(.L_x_238) ;  /* 0x0000000019087348 */ /* 0x000fea0003c00000 */
[----:B------:R0:W1:Y:S02]  /*0910*/  SHFL.BFLY P2, R18, R20, R29, R18 ;  /* 0x0c00001d14127389 */ /* 0x0000640000040012 */
[----:B01----:R-:W-:Y:S05]  /*0920*/  ENDCOLLECTIVE ;  /* 0x000000000000791b */ /* 0x003fea0003800000 */
.L_x_238:
[----:B------:R-:W-:Y:S05]  /*0930*/  BSYNC B1 ;  /* 0x0000000000017941 */ /* 0x000fea0003800000 */
.L_x_237:
[----:B------:R-:W-:Y:S02]  /*0940*/  IMAD.MOV.U32 R8, RZ, RZ, R18 ;  /* 0x000000ffff087224 */ /* 0x000fe400078e0012 */
[----:B------:R-:W-:Y:S01]  /*0950*/  HFMA2 R18, -RZ, RZ, 0, 0.0020122528076171875 ;  /* 0x0000181fff127431 */ /* 0x000fe200000001ff */
[----:B------:R-:W-:Y:S01]  /*0960*/  BSSY B1, `(.L_x_239) ;  /* 0x0000007000017945 */ /* 0x000fe20003800000 */
[----:B------:R-:W-:Y:S02]  /*0970*/  IMAD.MOV.U32 R29, RZ, RZ, 0x2 ;  /* 0x00000002ff1d7424 */ /* 0x000fe400078e00ff */
[----:B------:R-:W-:-:S10]  /*0980*/  DADD R8, R12, R8 ;  /* 0x000000000c087229 */ /* 0x000fd40000000008 */
[----:B------:R-:W-:-:S07]  /*0990*/  MOV R20, R9 ;  /* 0x0000000900147202 */ /* 0x000fce0000000f00 */
[----:B------:R-:W-:Y:S05]  /*09a0*/  WARPSYNC.COLLECTIVE R25, `(.L_x_240) ;  /* 0x0000000019087348 */ /* 0x000fea0003c00000 */
[----:B------:R0:W1:Y:S02]  /*09b0*/  SHFL.BFLY P2, R18, R20, R29, R18 ;  /* 0x0c00001d14127389 */ /* 0x0000640000040012 */
[----:B01----:R-:W-:Y:S05]  /*09c0*/  ENDCOLLECTIVE ;  /* 0x000000000000791b */ /* 0x003fea0003800000 */
.L_x_240:
[----:B------:R-:W-:Y:S05]  /*09d0*/  BSYNC B1 ;  /* 0x0000000000017941 */ /* 0x000fea0003800000 */
.L_x_239:
        /* <DEDUP_REMOVED lines=8> */
.L_x_242:
[----:B------:R-:W-:Y:S05]  /*0a60*/  BSYNC B1 ;  /* 0x0000000000017941 */ /* 0x000fea0003800000 */
.L_x_241:
        /* <DEDUP_REMOVED lines=9> */
.L_x_244:
[----:B------:R-:W-:Y:S05]  /*0b00*/  BSYNC B1 ;  /* 0x0000000000017941 */ /* 0x000fea0003800000 */
.L_x_243:
        /* <DEDUP_REMOVED lines=8> */
.L_x_246:
[----:B------:R-:W-:Y:S05]  /*0b90*/  BSYNC B1 ;  /* 0x0000000000017941 */ /* 0x000fea0003800000 */
.L_x_245:
[----:B------:R-:W-:Y:S01]  /*0ba0*/  IMAD.MOV.U32 R8, RZ, RZ, R18 ;  /* 0x000000ffff087224 */ /* 0x000fe200078e0012 */
[----:B------:R-:W-:Y:S01]  /*0bb0*/  MOV R9, R24 ;  /* 0x0000001800097202 */ /* 0x000fe20000000f00 */
[----:B------:R-:W-:Y:S01]  /*0bc0*/  BSSY B1, `(.L_x_247) ;  /* 0x0000008000017945 */ /* 0x000fe20003800000 */
[----:B------:R-:W-:Y:S01]  /*0bd0*/  IMAD.MOV.U32 R20, RZ, RZ, R15 ;  /* 0x000000ffff147224 */ /* 0x000fe200078e000f */
[----:B------:R-:W-:Y:S01]  /*0be0*/  MOV R29, 0x4 ;  /* 0x00000004001d7802 */ /* 0x000fe20000000f00 */
[----:B------:R-:W-:Y:S02]  /*0bf0*/  IMAD.MOV.U32 R18, RZ, RZ, 0x181f ;  /* 0x0000181fff127424 */ /* 0x000fe400078e00ff */
[----:B------:R-:W-:-:S11]  /*0c00*/  DADD R8, R12, R8 ;  /* 0x000000000c087229 */ /* 0x000fd60000000008 */
[----:B------:R-:W-:Y:S05]  /*0c10*/  WARPSYNC.COLLECTIVE R25, `(.L_x_248) ;  /* 0x0000000019087348 */ /* 0x000fea0003c00000 */
[----:B------:R0:W1:Y:S02]  /*0c20*/  SHFL.BFLY P2, R18, R20, R29, R18 ;  /* 0x0c00001d14127389 */ /* 0x0000640000040012 */
[----:B01----:R-:W-:Y:S05]  /*0c30*/  ENDCOLLECTIVE ;  /* 0x000000000000791b */ /* 0x003fea0003800000 */
.L_x_248:
[----:B------:R-:W-:Y:S05]  /*0c40*/  BSYNC B1 ;  /* 0x0000000000017941 */ /* 0x000fea0003800000 */
.L_x_247:
        /* <DEDUP_REMOVED lines=8> */
.L_x_250:
[----:B------:R-:W-:Y:S05]  /*0cd0*/  BSYNC B1 ;  /* 0x0000000000017941 */ /* 0x000fea0003800000 */
.L_x_249:
        /* <DEDUP_REMOVED lines=9> */
.L_x_252:
[----:B------:R-:W-:Y:S05]  /*0d70*/  BSYNC B1 ;  /* 0x0000000000017941 */ /* 0x000fea0003800000 */
.L_x_251:
[----:B------:R-:W-:Y:S01]  /*0d80*/  HFMA2 R29, -RZ, RZ, 0, 1.1920928955078125e-07 ;  /* 0x00000002ff1d7431 */ /* 0x000fe200000001ff */
[----:B------:R-:W-:Y:S01]  /*0d90*/  BSSY B1, `(.L_x_253) ;  /* 0x0000007000017945 */ /* 0x000fe20003800000 */
[----:B------:R-:W-:Y:S01]  /*0da0*/  MOV R11, R18 ;  /* 0x00000012000b7202 */ /* 0x000fe20000000f00 */
[----:B------:R-:W-:Y:S02]  /*0db0*/  IMAD.MOV.U32 R20, RZ, RZ, R26 ;  /* 0x000000ffff147224 */ /* 0x000fe400078e001a */
[----:B------:R-:W-:-:S07]  /*0dc0*/  IMAD.MOV.U32 R18, RZ, RZ, 0x181f ;  /* 0x0000181fff127424 */ /* 0x000fce00078e00ff */
[----:B------:R-:W-:Y:S05]  /*0dd0*/  WARPSYNC.COLLECTIVE R25, `(.L_x_254) ;  /* 0x0000000019087348 */ /* 0x000fea0003c00000 */
[----:B------:R0:W1:Y:S02]  /*0de0*/  SHFL.BFLY P2, R18, R20, R29, R18 ;  /* 0x0c00001d14127389 */ /* 0x0000640000040012 */
[----:B01----:R-:W-:Y:S05]  /*0df0*/  ENDCOLLECTIVE ;  /* 0x000000000000791b */ /* 0x003fea0003800000 */
.L_x_254:
[----:B------:R-:W-:Y:S05]  /*0e00*/  BSYNC B1 ;  /* 0x0000000000017941 */ /* 0x000fea0003800000 */
.L_x_253:
        /* <DEDUP_REMOVED lines=9> */
.L_x_256:
[----:B------:R-:W-:Y:S05]  /*0ea0*/  BSYNC B1 ;  /* 0x0000000000017941 */ /* 0x000fea0003800000 */
.L_x_255:
        /* <DEDUP_REMOVED lines=8> */
.L_x_258:
[----:B------:R-:W-:Y:S05]  /*0f30*/  BSYNC B1 ;  /* 0x0000000000017941 */ /* 0x000fea0003800000 */
.L_x_257:
[----:B------:R-:W-:Y:S01]  /*0f40*/  MOV R14, R18 ;  /* 0x00000012000e7202 */ /* 0x000fe20000000f00 */
[----:B------:R-:W-:Y:S06]  /*0f50*/  BRA `(.L_x_259) ;  /* 0xfffffff800087947 */ /* 0x000fec000383ffff */
.L_x_260:
        /* <DEDUP_REMOVED lines=10> */
.L_x_344:


//--------------------- .text._cupy_channelizer_8x8_float64_complex128 --------------------------
	.section	.text._cupy_channelizer_8x8_float64_complex128,"ax",@progbits
	.align	128
        .global         _cupy_channelizer_8x8_float64_complex128
        .type           _cupy_channelizer_8x8_float64_complex128,@function
        .size           _cupy_channelizer_8x8_float64_complex128,(.L_x_345 - _cupy_channelizer_8x8_float64_complex128)
        .other          _cupy_channelizer_8x8_float64_complex128,@"STO_CUDA_ENTRY STV_DEFAULT"
_cupy_channelizer_8x8_float64_complex128:
.text._cupy_channelizer_8x8_float64_complex128:
        /* <DEDUP_REMOVED lines=59> */
.L_x_267:
        /* <DEDUP_REMOVED lines=9> */
.L_x_261:
        /* <DEDUP_REMOVED lines=8> */
.L_x_263:
[----:B------:R0:W-:Y:S02]  /*04c0*/  STS.64 [R0], RZ ;  /* 0x000000ff00007388 */ /* 0x0001e40000000a00 */
.L_x_262:
        /* <DEDUP_REMOVED lines=8> */
[----:B------:R-:W-:Y:S01]  /*0550*/  HFMA2 R11, -RZ, RZ, 0, 1.5199184417724609375e-05 ;  /* 0x000000ffff0b7431 */ /* 0x000fe200000001ff */
        /* <DEDUP_REMOVED lines=14> */
[----:B------:R-:W-:Y:S04]  /*0640*/  SHFL.BFLY PT, R11, R21, 0x2, 0x181f ;  /* 0x0c581f00150b7f89 */ /* 0x000fe800000e0000 */
[----:B------:R-:W2:Y:S01]  /*0650*/  SHFL.BFLY PT, R10, R20, 0x2, 0x181f ;  /* 0x0c581f00140a7f89 */ /* 0x000ea200000e0000 */
[----:B0-----:R-:W-:-:S07]  /*0660*/  DADD R8, R18, R8 ;  /* 0x0000000012087229 */ /* 0x001fce0000000008 */
[----:B------:R-:W0:Y:S04]  /*0670*/  SHFL.BFLY PT, R29, R9, 0x2, 0x181f ;  /* 0x0c581f00091d7f89 */ /* 0x000e2800000e0000 */
[----:B------:R-:W4:Y:S01]  /*0680*/  SHFL.BFLY PT, R26, R8, 0x2, 0x181f ;  /* 0x0c581f00081a7f89 */ /* 0x000f2200000e0000 */
[----:B--2---:R-:W-:-:S07]  /*0690*/  DADD R10, R20, R10 ;  /* 0x00000000140a7229 */ /* 0x004fce000000000a */
[----:B------:R-:W-:Y:S01]  /*06a0*/  SHFL.BFLY PT, R24, R10, 0x1, 0x181f ;  /* 0x0c381f000a187f89 */ /* 0x000fe200000e0000 */
[----:B0-----:R-:W-:-:S03]  /*06b0*/  IMAD.MOV.U32 R19, RZ, RZ, R29 ;  /* 0x000000ffff137224 */ /* 0x001fc600078e001d */
[----:B------:R-:W-:Y:S01]  /*06c0*/  SHFL.BFLY PT, R29, R11, 0x1, 0x181f ;  /* 0x0c381f000b1d7f89 */ /* 0x000fe200000e0000 */
[----:B----4-:R-:W-:-:S06]  /*06d0*/  IMAD.MOV.U32 R18, RZ, RZ, R26 ;  /* 0x000000ffff127224 */ /* 0x010fcc00078e001a */
[----:B------:R-:W-:-:S07]  /*06e0*/  DADD R18, R8, R18 ;  /* 0x0000000008127229 */ /* 0x000fce0000000012 */
[----:B------:R-:W0:Y:S04]  /*06f0*/  SHFL.BFLY PT, R26, R18, 0x1, 0x181f ;  /* 0x0c381f00121a7f89 */ /* 0x000e2800000e0000 */
[----:B------:R-:W2:Y:S01]  /*0700*/  SHFL.BFLY PT, R9, R19, 0x1, 0x181f ;  /* 0x0c381f0013097f89 */ /* 0x000ea200000e0000 */
[----:B0-----:R-:W-:-:S06]  /*0710*/  MOV R8, R26 ;  /* 0x0000001a00087202 */ /* 0x001fcc0000000f00 */
[----:B--2---:R-:W-:-:S11]  /*0720*/  DADD R8, R18, R8 ;  /* 0x0000000012087229 */ /* 0x004fd60000000008 */
.L_x_292:
[----:B------:R-:W-:-:S06]  /*0730*/  IMAD.MOV.U32 R28, RZ, RZ, R24 ;  /* 0x000000ffff1c7224 */ /* 0x000fcc00078e0018 */
[----:B------:R-:W-:-:S11]  /*0740*/  DADD R10, R10, R28 ;  /* 0x000000000a0a7229 */ /* 0x000fd6000000001c */
.L_x_265:
[----:B-1----:R-:W-:Y:S05]  /*0750*/  BSYNC B0 ;  /* 0x0000000000007941 */ /* 0x002fea0003800000 */
.L_x_264:
        /* <DEDUP_REMOVED lines=8> */
.L_x_266:
[----:B------:R-:W-:Y:S01]  /*07e0*/  BSSY B1, `(.L_x_268) ;  /* 0x0000007000017945 */ /* 0x000fe20003800000 */
[----:B------:R-:W-:Y:S01]  /*07f0*/  MOV R24, R19 ;  /* 0x0000001300187202 */ /* 0x000fe20000000f00 */
[----:B------:R-:W-:Y:S01]  /*0800*/  IMAD.MOV.U32 R27, RZ, RZ, 0x4 ;  /* 0x00000004ff1b7424 */ /* 0x000fe200078e00ff */
[----:B------:R-:W-:-:S07]  /*0810*/  MOV R26, 0x181f ;  /* 0x0000181f001a7802 */ /* 0x000fce0000000f00 */
[----:B-1-3--:R-:W-:Y:S05]  /*0820*/  WARPSYNC.COLLECTIVE R28, `(.L_x_269) ;  /* 0x000000001c087348 */ /* 0x00afea0003c00000 */
[----:B------:R0:W2:Y:S02]  /*0830*/  SHFL.BFLY P2, R26, R24, R27, R26 ;  /* 0x0c00001b181a7389 */ /* 0x0000a4000004001a */
[----:B0123--:R-:W-:Y:S05]  /*0840*/  ENDCOLLECTIVE ;  /* 0x000000000000791b */ /* 0x00ffea0003800000 */
.L_x_269:
[----:B------:R-:W-:Y:S05]  /*0850*/  BSYNC B1 ;  /* 0x0000000000017941 */ /* 0x000fea0003800000 */
.L_x_268:
        /* <DEDUP_REMOVED lines=8> */
.L_x_271:
[----:B------:R-:W-:Y:S05]  /*08e0*/  BSYNC B1 ;  /* 0x0000000000017941 */ /* 0x000fea0003800000 */
.L_x_270:
        /* <DEDUP_REMOVED lines=9> */
.L_x_273:
[----:B------:R-:W-:Y:S05]  /*0980*/  BSYNC B1 ;  /* 0x0000000000017941 */ /* 0x000fea0003800000 */
.L_x_272:
        /* <DEDUP_REMOVED lines=8> */
.L_x_275:
[----:B------:R-:W-:Y:S05]  /*0a10*/  BSYNC B1 ;  /* 0x0000000000017941 */ /* 0x000fea0003800000 */
.L_x_274:
        /* <DEDUP_REMOVED lines=10> */
.L_x_277:
[----:B------:R-:W-:Y:S05]  /*0ac0*/  BSYNC B1 ;  /* 0x0000000000017941 */ /* 0x000fea0003800000 */
.L_x_276:
        /* <DEDUP_REMOVED lines=8> */
.L_x_279:
[----:B------:R-:W-:Y:S05]  /*0b50*/  BSYNC B1 ;  /* 0x0000000000017941 */ /* 0x000fea0003800000 */
.L_x_278:
[----:B------:R-:W-:Y:S01]  /*0b60*/  MOV R8, R26 ;  /* 0x0000001a00087202 */ /* 0x000fe20000000f00 */
[----:B------:R-:W-:Y:S01]  /*0b70*/  BSSY B1, `(.L_x_280) ;  /* 0x0000008000017945 */ /* 0x000fe20003800000 */
[----:B------:R-:W-:Y:S01]  /*0b80*/  IMAD.MOV.U32 R24, RZ, RZ, RZ ;  /* 0x000000ffff187224 */ /* 0x000fe200078e00ff */
[----:B------:R-:W-:Y:S01]  /*0b90*/  MOV R27, 0x4 ;  /* 0x00000004001b7802 */ /* 0x000fe20000000f00 */
[----:B------:R-:W-:Y:S02]  /*0ba0*/  IMAD.MOV.U32 R26, RZ, RZ, 0x181f ;  /* 0x0000181fff1a7424 */ /* 0x000fe400078e00ff */
[----:B------:R-:W-:-:S11]  /*0bb0*/  DADD R8, R18, R8 ;  /* 0x0000000012087229 */ /* 0x000fd60000000008 */
[----:B------:R-:W-:Y:S05]  /*0bc0*/  WARPSYNC.COLLECTIVE R28, `(.L_x_281) ;  /* 0x000000001c087348 */ /* 0x000fea0003c00000 */
[----:B------:R0:W1:Y:S02]  /*0bd0*/  SHFL.BFLY P2, R26, R24, R27, R26 ;  /* 0x0c00001b181a7389 */ /* 0x000064000004001a */
[----:B01----:R-:W-:Y:S05]  /*0be0*/  ENDCOLLECTIVE ;  /* 0x000000000000791b */ /* 0x003fea0003800000 */
.L_x_281:
[----:B------:R-:W-:Y:S05]  /*0bf0*/  BSYNC B1 ;  /* 0x0000000000017941 */ /* 0x000fea0003800000 */
.L_x_280:
[----:B------:R-:W-:Y:S01]  /*0c00*/  HFMA2 R27, -RZ, RZ, 0, 2.384185791015625e-07 ;  /* 0x00000004ff1b7431 */ /* 0x000fe200000001ff */
[----:B------:R-:W-:Y:S01]  /*0c10*/  BSSY B1, `(.L_x_282) ;  /* 0x0000007000017945 */ /* 0x000fe20003800000 */
[----:B------:R-:W-:Y:S01]  /*0c20*/  MOV R21, R26 ;  /* 0x0000001a00157202 */ /* 0x000fe20000000f00 */
[----:B------:R-:W-:Y:S02]  /*0c30*/  IMAD.MOV.U32 R24, RZ, RZ, RZ ;  /* 0x000000ffff187224 */ /* 0x000fe400078e00ff */
[----:B------:R-:W-:-:S07]  /*0c40*/  IMAD.MOV.U32 R26, RZ, RZ, 0x181f ;  /* 0x0000181fff1a7424 */ /* 0x000fce00078e00ff */
[----:B------:R-:W-:Y:S05]  /*0c50*/  WARPSYNC.COLLECTIVE R28, `(.L_x_283) ;  /* 0x000000001c087348 */ /* 0x000fea0003c00000 */
[----:B------:R0:W1:Y:S02]  /*0c60*/  SHFL.BFLY P2, R26, R24, R27, R26 ;  /* 0x0c00001b181a7389 */ /* 0x000064000004001a */
[----:B01----:R-:W-:Y:S05]  /*0c70*/  ENDCOLLECTIVE ;  /* 0x000000000000791b */ /* 0x003fea0003800000 */
.L_x_283:
[----:B------:R-:W-:Y:S05]  /*0c80*/  BSYNC B1 ;  /* 0x0000000000017941 */ /* 0x000fea0003800000 */
.L_x_282:
[----:B------:R-:W-:Y:S01]  /*0c90*/  MOV R20, R26 ;  /* 0x0000001a00147202 */ /* 0x000fe20000000f00 */
[----:B------:R-:W-:Y:S01]  /*0ca0*/  BSSY B1, `(.L_x_284) ;  /* 0x0000008000017945 */ /* 0x000fe20003800000 */
[----:B------:R-:W-:Y:S01]  /*0cb0*/  MOV R27, 0x2 ;  /* 0x00000002001b7802 */ /* 0x000fe20000000f00 */
[----:B------:R-:W-:-:S03]  /*0cc0*/  IMAD.MOV.U32 R26, RZ, RZ, 0x181f ;  /* 0x0000181fff1a7424 */ /* 0x000fc600078e00ff */
[----:B------:R-:W-:-:S10]  /*0cd0*/  DADD R20, RZ, R20 ;  /* 0x00000000ff147229 */ /* 0x000fd40000000014 */
[----:B------:R-:W-:-:S07]  /*0ce0*/  IMAD.MOV.U32 R24, RZ, RZ, R21 ;  /* 0x000000ffff187224 */ /* 0x000fce00078e0015 */
[----:B------:R-:W-:Y:S05]  /*0cf0*/  WARPSYNC.COLLECTIVE R28, `(.L_x_285) ;  /* 0x000000001c087348 */ /* 0x000fea0003c00000 */
[----:B------:R0:W1:Y:S02]  /*0d00*/  SHFL.BFLY P2, R26, R24, R27, R26 ;  /* 0x0c00001b181a7389 */ /* 0x000064000004001a */
[----:B01----:R-:W-:Y:S05]  /*0d10*/  ENDCOLLECTIVE ;  /* 0x000000000000791b */ /* 0x003fea0003800000 */
.L_x_285:
[----:B------:R-:W-:Y:S05]  /*0d20*/  BSYNC B1 ;  /* 0x0000000000017941 */ /* 0x000fea0003800000 */
.L_x_284:
        /* <DEDUP_REMOVED lines=8> */
.L_x_287:
[----:B------:R-:W-:Y:S05]  /*0db0*/  BSYNC B1 ;  /* 0x0000000000017941 */ /* 0x000fea0003800000 */
.L_x_286:
        /* <DEDUP_REMOVED lines=9> */
.L_x_289:
[----:B------:R-:W-:Y:S05]  /*0e50*/  BSYNC B1 ;  /* 0x0000000000017941 */ /* 0x000fea0003800000 */
.L_x_288:
        /* <DEDUP_REMOVED lines=8> */
.L_x_291:
[----:B------:R-:W-:Y:S05]  /*0ee0*/  BSYNC B1 ;  /* 0x0000000000017941 */ /* 0x000fea0003800000 */
.L_x_290:
[----:B------:R-:W-:Y:S01]  /*0ef0*/  MOV R24, R26 ;  /* 0x0000001a00187202 */ /* 0x000fe20000000f00 */
[----:B------:R-:W-:Y:S06]  /*0f00*/  BRA `(.L_x_292) ;  /* 0xfffffff800087947 */ /* 0x000fec000383ffff */
.L_x_293:
        /* <DEDUP_REMOVED lines=15> */
.L_x_345:


//--------------------- .text._cupy_channelizer_8x8_complex64_complex64 --------------------------
	.section	.text._cupy_channelizer_8x8_complex64_complex64,"ax",@progbits
	.align	128
        .global         _cupy_channelizer_8x8_complex64_complex64
        .type           _cupy_channelizer_8x8_complex64_complex64,@function
        .size           _cupy_channelizer_8x8_complex64_complex64,(.L_x_346 - _cupy_channelizer_8x8_complex64_complex64)
        .other          _cupy_channelizer_8x8_complex64_complex64,@"STO_CUDA_ENTRY STV_DEFAULT"
_cupy_channelizer_8x8_complex64_complex64:
.text._cupy_channelizer_8x8_complex64_complex64:
        /* <DEDUP_REMOVED lines=60> */
.L_x_300:
        /* <DEDUP_REMOVED lines=10> */
.L_x_294:
        /* <DEDUP_REMOVED lines=9> */
.L_x_296:
[----:B------:R3:W-:Y:S02]  /*04f0*/  STS.64 [R18], RZ ;  /* 0x000000ff12007388 */ /* 0x0007e40000000a00 */
.L_x_295:
        /* <DEDUP_REMOVED lines=30> */
[----:B------:R1:W2:Y:S02]  /*06e0*/  SHFL.BFLY PT, R23, R17, 0x1, 0x181f ;  /* 0x0c381f0011177f89 */ /* 0x0002a400000e0000 */
[----:B01----:R-:W-:-:S07]  /*06f0*/  FADD R14, R26, R15 ;  /* 0x0000000f1a0e7221 */ /* 0x003fce0000000000 */
.L_x_313:
[----:B--2---:R-:W-:-:S07]  /*0700*/  FADD R15, R17, R23 ;  /* 0x00000017110f7221 */ /* 0x004fce0000000000 */
.L_x_298:
[----:B------:R-:W-:Y:S05]  /*0710*/  BSYNC B0 ;  /* 0x0000000000007941 */ /* 0x000fea0003800000 */
.L_x_297:
[----:B------:R-:W0:Y:S01]  /*0720*/  @P1 LDC.64 R16, c[0x0][0x3a0] ;  /* 0x0000e800ff101b82 */ /* 0x000e220000000a00 */
[C---:B------:R-:W-:Y:S01]  /*0730*/  @P1 IMAD R19, R11.reuse, R4, R7 ;  /* 0x000000040b131224 */ /* 0x040fe200078e0207 */
[----:B------:R-:W-:-:S04]  /*0740*/  IADD3 R11, PT, PT, R11, UR7, RZ ;  /* 0x000000070b0b7c10 */ /* 0x000fc8000fffe0ff */
[----:B------:R-:W-:Y:S01]  /*0750*/  ISETP.GE.U32.AND P2, PT, R11, UR10, PT ;  /* 0x0000000a0b007c0c */ /* 0x000fe2000bf46070 */
[----:B0-----:R-:W-:-:S05]  /*0760*/  @P1 IMAD.WIDE.U32 R16, R19, 0x8, R16 ;  /* 0x0000000813101825 */ /* 0x001fca00078e0010 */
[----:B------:R0:W-:Y:S07]  /*0770*/  @P1 STG.E.64 desc[UR4][R16.64], R14 ;  /* 0x0000000e10001986 */ /* 0x0001ee000c101b04 */
[----:B------:R-:W-:Y:S05]  /*0780*/  @!P2 BRA `(.L_x_300) ;  /* 0xfffffffc000ca947 */ /* 0x000fea000383ffff */
[----:B------:R-:W-:Y:S05]  /*0790*/  EXIT ;  /* 0x000000000000794d */ /* 0x000fea0003800000 */
.L_x_299:
[----:B------:R-:W-:Y:S01]  /*07a0*/  HFMA2 R23, -RZ, RZ, 0, 0.0020122528076171875 ;  /* 0x0000181fff177431 */ /* 0x000fe200000001ff */
[----:B------:R-:W-:Y:S01]  /*07b0*/  BSSY B1, `(.L_x_301) ;  /* 0x0000005000017945 */ /* 0x000fe20003800000 */
[----:B------:R-:W-:-:S07]  /*07c0*/  IMAD.MOV.U32 R15, RZ, RZ, 0x4 ;  /* 0x00000004ff0f7424 */ /* 0x000fce00078e00ff */
[----:B---34-:R-:W-:Y:S05]  /*07d0*/  WARPSYNC.COLLECTIVE R19, `(.L_x_302) ;  /* 0x0000000013087348 */ /* 0x018fea0003c00000 */
[----:B------:R0:W1:Y:S02]  /*07e0*/  SHFL.BFLY P2, R15, R22, R15, R23 ;  /* 0x0c00000f160f7389 */ /* 0x0000640000040017 */
[----:B01-34-:R-:W-:Y:S05]  /*07f0*/  ENDCOLLECTIVE ;  /* 0x000000000000791b */ /* 0x01bfea0003800000 */
.L_x_302:
[----:B------:R-:W-:Y:S05]  /*0800*/  BSYNC B1 ;  /* 0x0000000000017941 */ /* 0x000fea0003800000 */
.L_x_301:
[----:B------:R-:W-:Y:S01]  /*0810*/  FADD R24, R22, R15 ;  /* 0x0000000f16187221 */ /* 0x000fe20000000000 */
[----:B------:R-:W-:Y:S01]  /*0820*/  HFMA2 R23, -RZ, RZ, 0, 0.0020122528076171875 ;  /* 0x0000181fff177431 */ /* 0x000fe200000001ff */
[----:B------:R-:W-:Y:S01]  /*0830*/  BSSY B1, `(.L_x_303) ;  /* 0x0000006000017945 */ /* 0x000fe20003800000 */
[----:B------:R-:W-:Y:S01]  /*0840*/  MOV R15, 0x2 ;  /* 0x00000002000f7802 */ /* 0x000fe20000000f00 */
[----:B------:R-:W-:-:S07]  /*0850*/  IMAD.MOV.U32 R22, RZ, RZ, R24 ;  /* 0x000000ffff167224 */ /* 0x000fce00078e0018 */
[----:B------:R-:W-:Y:S05]  /*0860*/  WARPSYNC.COLLECTIVE R19, `(.L_x_304) ;  /* 0x0000000013087348 */ /* 0x000fea0003c00000 */
[----:B------:R0:W1:Y:S02]  /*0870*/  SHFL.BFLY P2, R15, R22, R15, R23 ;  /* 0x0c00000f160f7389 */ /* 0x0000640000040017 */
[----:B01----:R-:W-:Y:S05]  /*0880*/  ENDCOLLECTIVE ;  /* 0x000000000000791b */ /* 0x003fea0003800000 */
.L_x_304:
[----:B------:R-:W-:Y:S05]  /*0890*/  BSYNC B1 ;  /* 0x0000000000017941 */ /* 0x000fea0003800000 */
.L_x_303:
        /* <DEDUP_REMOVED lines=8> */
.L_x_306:
[----:B------:R-:W-:Y:S05]  /*0920*/  BSYNC B1 ;  /* 0x0000000000017941 */ /* 0x000fea0003800000 */
.L_x_305:
[----:B------:R-:W-:Y:S01]  /*0930*/  HFMA2 R23, -RZ, RZ, 0, 0.0020122528076171875 ;  /* 0x0000181fff177431 */ /* 0x000fe200000001ff */
[----:B------:R-:W-:Y:S01]  /*0940*/  BSSY B1, `(.L_x_307) ;  /* 0x0000007000017945 */ /* 0x000fe20003800000 */
[----:B------:R-:W-:Y:S01]  /*0950*/  FADD R14, R26, R15 ;  /* 0x0000000f1a0e7221 */ /* 0x000fe20000000000 */
[----:B------:R-:W-:Y:S01]  /*0960*/  IMAD.MOV.U32 R22, RZ, RZ, R16 ;  /* 0x000000ffff167224 */ /* 0x000fe200078e0010 */
[----:B------:R-:W-:-:S07]  /*0970*/  MOV R15, 0x4 ;  /* 0x00000004000f7802 */ /* 0x000fce0000000f00 */
[----:B------:R-:W-:Y:S05]  /*0980*/  WARPSYNC.COLLECTIVE R19, `(.L_x_308) ;  /* 0x0000000013087348 */ /* 0x000fea0003c00000 */
[----:B------:R0:W1:Y:S02]  /*0990*/  SHFL.BFLY P2, R15, R22, R15, R23 ;  /* 0x0c00000f160f7389 */ /* 0x0000640000040017 */
[----:B01----:R-:W-:Y:S05]  /*09a0*/  ENDCOLLECTIVE ;  /* 0x000000000000791b */ /* 0x003fea0003800000 */
.L_x_308:
[----:B------:R-:W-:Y:S05]  /*09b0*/  BSYNC B1 ;  /* 0x0000000000017941 */ /* 0x000fea0003800000 */
.L_x_307:
        /* <DEDUP_REMOVED lines=9> */
.L_x_310:
[----:B------:R-:W-:Y:S05]  /*0a50*/  BSYNC B1 ;  /* 0x0000000000017941 */ /* 0x000fea0003800000 */
.L_x_309:
[----:B------:R-:W-:Y:S01]  /*0a60*/  MOV R17, R15 ;  /* 0x0000000f00117202 */ /* 0x000fe20000000f00 */
[----:B------:R-:W-:Y:S01]  /*0a70*/  HFMA2 R23, -RZ, RZ, 0, 0.0020122528076171875 ;  /* 0x0000181fff177431 */ /* 0x000fe200000001ff */
[----:B------:R-:W-:Y:S01]  /*0a80*/  BSSY B1, `(.L_x_311) ;  /* 0x0000007000017945 */ /* 0x000fe20003800000 */
[----:B------:R-:W-:Y:S02]  /*0a90*/  IMAD.MOV.U32 R15, RZ, RZ, 0x1 ;  /* 0x00000001ff0f7424 */ /* 0x000fe400078e00ff */
[----:B------:R-:W-:-:S05]  /*0aa0*/  FADD R17, R28, R17 ;  /* 0x000000111c117221 */ /* 0x000fca0000000000 */
[----:B------:R-:W-:-:S07]  /*0ab0*/  MOV R22, R17 ;  /* 0x0000001100167202 */ /* 0x000fce0000000f00 */
[----:B------:R-:W-:Y:S05]  /*0ac0*/  WARPSYNC.COLLECTIVE R19, `(.L_x_312) ;  /* 0x0000000013087348 */ /* 0x000fea0003c00000 */
[----:B------:R0:W1:Y:S02]  /*0ad0*/  SHFL.BFLY P2, R15, R22, R15, R23 ;  /* 0x0c00000f160f7389 */ /* 0x0000640000040017 */
[----:B01----:R-:W-:Y:S05]  /*0ae0*/  ENDCOLLECTIVE ;  /* 0x000000000000791b */ /* 0x003fea0003800000 */
.L_x_312:
[----:B------:R-:W-:Y:S05]  /*0af0*/  BSYNC B1 ;  /* 0x0000000000017941 */ /* 0x000fea0003800000 */
.L_x_311:
[----:B------:R-:W-:Y:S01]  /*0b00*/  MOV R23, R15 ;  /* 0x0000000f00177202 */ /* 0x000fe20000000f00 */
[----:B------:R-:W-:Y:S06]  /*0b10*/  BRA `(.L_x_313) ;  /* 0xfffffff800f87947 */ /* 0x000fec000383ffff */
.L_x_314:
        /* <DEDUP_REMOVED lines=14> */
.L_x_346:


//--------------------- .text._cupy_channelizer_8x8_float32_complex64 --------------------------
	.section	.text._cupy_channelizer_8x8_float32_complex64,"ax",@progbits
	.align	128
        .global         _cupy_channelizer_8x8_float32_complex64
        .type           _cupy_channelizer_8x8_float32_complex64,@function
        .size           _cupy_channelizer_8x8_float32_complex64,(.L_x_347 - _cupy_channelizer_8x8_float32_complex64)
        .other          _cupy_channelizer_8x8_float32_complex64,@"STO_CUDA_ENTRY STV_DEFAULT"
_cupy_channelizer_8x8_float32_complex64:
.text._cupy_channelizer_8x8_float32_complex64:
        /* <DEDUP_REMOVED lines=59> */
.L_x_321:
        /* <DEDUP_REMOVED lines=9> */
.L_x_315:
        /* <DEDUP_REMOVED lines=8> */
.L_x_317:
[----:B------:R3:W-:Y:S02]  /*04c0*/  STS [R20], RZ ;  /* 0x000000ff14007388 */ /* 0x0007e40000000800 */
.L_x_316:
        /* <DEDUP_REMOVED lines=29> */
.L_x_334:
[----:B------:R-:W-:-:S07]  /*06a0*/  FADD R7, R26, R21 ;  /* 0x000000151a077221 */ /* 0x000fce0000000000 */
.L_x_319:
[----:B------:R-:W-:Y:S05]  /*06b0*/  BSYNC B0 ;  /* 0x0000000000007941 */ /* 0x000fea0003800000 */
.L_x_318:
        /* <DEDUP_REMOVED lines=8> */
.L_x_320:
[----:B------:R-:W-:Y:S01]  /*0740*/  HFMA2 R28, -RZ, RZ, 0, 0.0020122528076171875 ;  /* 0x0000181fff1c7431 */ /* 0x000fe200000001ff */
[----:B------:R-:W-:Y:S01]  /*0750*/  BSSY B1, `(.L_x_322) ;  /* 0x0000006000017945 */ /* 0x000fe20003800000 */
[----:B------:R-:W-:Y:S01]  /*0760*/  MOV R8, R6 ;  /* 0x0000000600087202 */ /* 0x000fe20000000f00 */
[----:B------:R-:W-:-:S07]  /*0770*/  IMAD.MOV.U32 R9, RZ, RZ, 0x4 ;  /* 0x00000004ff097424 */ /* 0x000fce00078e00ff */
[----:B---34-:R-:W-:Y:S05]  /*0780*/  WARPSYNC.COLLECTIVE R7, `(.L_x_323) ;  /* 0x0000000007087348 */ /* 0x018fea0003c00000 */
[----:B------:R0:W1:Y:S02]  /*0790*/  SHFL.BFLY P2, R9, R8, R9, R28 ;  /* 0x0c00000908097389 */ /* 0x000064000004001c */
[----:B01-34-:R-:W-:Y:S05]  /*07a0*/  ENDCOLLECTIVE ;  /* 0x000000000000791b */ /* 0x01bfea0003800000 */
.L_x_323:
[----:B------:R-:W-:Y:S05]  /*07b0*/  BSYNC B1 ;  /* 0x0000000000017941 */ /* 0x000fea0003800000 */
.L_x_322:
[----:B------:R-:W-:Y:S01]  /*07c0*/  BSSY B1, `(.L_x_324) ;  /* 0x0000007000017945 */ /* 0x000fe20003800000 */
[----:B------:R-:W-:Y:S01]  /*07d0*/  FADD R8, R6, R9 ;  /* 0x0000000906087221 */ /* 0x000fe20000000000 */
[----:B------:R-:W-:Y:S01]  /*07e0*/  IMAD.MOV.U32 R9, RZ, RZ, 0x2 ;  /* 0x00000002ff097424 */ /* 0x000fe200078e00ff */
[----:B------:R-:W-:-:S07]  /*07f0*/  MOV R28, 0x181f ;  /* 0x0000181f001c7802 */ /* 0x000fce0000000f00 */
[----:B------:R-:W-:Y:S05]  /*0800*/  WARPSYNC.COLLECTIVE R7, `(.L_x_325) ;  /* 0x0000000007087348 */ /* 0x000fea0003c00000 */
[----:B------:R0:W1:Y:S02]  /*0810*/  SHFL.BFLY P2, R9, R8, R9, R28 ;  /* 0x0c00000908097389 */ /* 0x000064000004001c */
[----:B01----:R-:W-:Y:S05]  /*0820*/  ENDCOLLECTIVE ;  /* 0x000000000000791b */ /* 0x003fea0003800000 */
.L_x_325:
[----:B------:R-:W-:Y:S05]  /*0830*/  BSYNC B1 ;  /* 0x0000000000017941 */ /* 0x000fea0003800000 */
.L_x_324:
[----:B------:R-:W-:Y:S01]  /*0840*/  FADD R22, R8, R9 ;  /* 0x0000000908167221 */ /* 0x000fe20000000000 */
[----:B------:R-:W-:Y:S01]  /*0850*/  HFMA2 R9, -RZ, RZ, 0, 5.9604644775390625e-08 ;  /* 0x00000001ff097431 */ /* 0x000fe200000001ff */
[----:B------:R-:W-:Y:S01]  /*0860*/  BSSY B1, `(.L_x_326) ;  /* 0x0000006000017945 */ /* 0x000fe20003800000 */
[----:B------:R-:W-:Y:S02]  /*0870*/  IMAD.MOV.U32 R28, RZ, RZ, 0x181f ;  /* 0x0000181fff1c7424 */ /* 0x000fe400078e00ff */
[----:B------:R-:W-:-:S07]  /*0880*/  IMAD.MOV.U32 R8, RZ, RZ, R22 ;  /* 0x000000ffff087224 */ /* 0x000fce00078e0016 */
[----:B------:R-:W-:Y:S05]  /*0890*/  WARPSYNC.COLLECTIVE R7, `(.L_x_327) ;  /* 0x0000000007087348 */ /* 0x000fea0003c00000 */
[----:B------:R0:W1:Y:S02]  /*08a0*/  SHFL.BFLY P2, R9, R8, R9, R28 ;  /* 0x0c00000908097389 */ /* 0x000064000004001c */
[----:B01----:R-:W-:Y:S05]  /*08b0*/  ENDCOLLECTIVE ;  /* 0x000000000000791b */ /* 0x003fea0003800000 */
.L_x_327:
[----:B------:R-:W-:Y:S05]  /*08c0*/  BSYNC B1 ;  /* 0x0000000000017941 */ /* 0x000fea0003800000 */
.L_x_326:
[----:B------:R-:W-:Y:S01]  /*08d0*/  HFMA2 R28, -RZ, RZ, 0, 0.0020122528076171875 ;  /* 0x0000181fff1c7431 */ /* 0x000fe200000001ff */
[----:B------:R-:W-:Y:S01]  /*08e0*/  BSSY B1, `(.L_x_328) ;  /* 0x0000007000017945 */ /* 0x000fe20003800000 */
[----:B------:R-:W-:Y:S01]  /*08f0*/  FADD R6, R22, R9 ;  /* 0x0000000916067221 */ /* 0x000fe20000000000 */
[----:B------:R-:W-:Y:S01]  /*0900*/  MOV R8, RZ ;  /* 0x000000ff00087202 */ /* 0x000fe20000000f00 */
[----:B------:R-:W-:-:S07]  /*0910*/  IMAD.MOV.U32 R9, RZ, RZ, 0x4 ;  /* 0x00000004ff097424 */ /* 0x000fce00078e00ff */
[----:B------:R-:W-:Y:S05]  /*0920*/  WARPSYNC.COLLECTIVE R7, `(.L_x_329) ;  /* 0x0000000007087348 */ /* 0x000fea0003c00000 */
[----:B------:R0:W1:Y:S02]  /*0930*/  SHFL.BFLY P2, R9, R8, R9, R28 ;  /* 0x0c00000908097389 */ /* 0x000064000004001c */
[----:B01----:R-:W-:Y:S05]  /*0940*/  ENDCOLLECTIVE ;  /* 0x000000000000791b */ /* 0x003fea0003800000 */
.L_x_329:
[----:B------:R-:W-:Y:S05]  /*0950*/  BSYNC B1 ;  /* 0x0000000000017941 */ /* 0x000fea0003800000 */
.L_x_328:
[----:B------:R-:W-:Y:S02]  /*0960*/  IMAD.MOV.U32 R21, RZ, RZ, R9 ;  /* 0x000000ffff157224 */ /* 0x000fe400078e0009 */
[----:B------:R-:W-:Y:S01]  /*0970*/  HFMA2 R28, -RZ, RZ, 0, 0.0020122528076171875 ;  /* 0x0000181fff1c7431 */ /* 0x000fe200000001ff */
[----:B------:R-:W-:Y:S01]  /*0980*/  BSSY B1, `(.L_x_330) ;  /* 0x0000007000017945 */ /* 0x000fe20003800000 */
[----:B------:R-:W-:Y:S02]  /*0990*/  IMAD.MOV.U32 R9, RZ, RZ, 0x2 ;  /* 0x00000002ff097424 */ /* 0x000fe400078e00ff */
[----:B------:R-:W-:-:S05]  /*09a0*/  FADD R24, RZ, R21 ;  /* 0x00000015ff187221 */ /* 0x000fca0000000000 */
[----:B------:R-:W-:-:S07]  /*09b0*/  MOV R8, R24 ;  /* 0x0000001800087202 */ /* 0x000fce0000000f00 */
[----:B------:R-:W-:Y:S05]  /*09c0*/  WARPSYNC.COLLECTIVE R7, `(.L_x_331) ;  /* 0x0000000007087348 */ /* 0x000fea0003c00000 */
[----:B------:R0:W1:Y:S02]  /*09d0*/  SHFL.BFLY P2, R9, R8, R9, R28 ;  /* 0x0c00000908097389 */ /* 0x000064000004001c */
[----:B01----:R-:W-:Y:S05]  /*09e0*/  ENDCOLLECTIVE ;  /* 0x000000000000791b */ /* 0x003fea0003800000 */
.L_x_331:
[----:B------:R-:W-:Y:S05]  /*09f0*/  BSYNC B1 ;  /* 0x0000000000017941 */ /* 0x000fea0003800000 */
.L_x_330:
[----:B------:R-:W-:Y:S02]  /*0a00*/  IMAD.MOV.U32 R21, RZ, RZ, R9 ;  /* 0x000000ffff157224 */ /* 0x000fe400078e0009 */
        /* <DEDUP_REMOVED lines=8> */
.L_x_333:
[----:B------:R-:W-:Y:S05]  /*0a90*/  BSYNC B1 ;  /* 0x0000000000017941 */ /* 0x000fea0003800000 */
.L_x_332:
[----:B------:R-:W-:Y:S01]  /*0aa0*/  MOV R21, R9 ;  /* 0x0000000900157202 */ /* 0x000fe20000000f00 */
[----:B------:R-:W-:Y:S06]  /*0ab0*/  BRA `(.L_x_334) ;  /* 0xfffffff800f87947 */ /* 0x000fec000383ffff */
.L_x_335:
        /* <DEDUP_REMOVED lines=12> */
.L_x_347:


//--------------------- .nv.shared._cupy_channelizer_32x32_complex128_complex128 --------------------------
	.section	.nv.shared._cupy_channelizer_32x32_complex128_complex128,"aw",@nobits
	.sectionflags	@""
	.align	16
.nv.shared._cupy_channelizer_32x32_complex128_complex128:
	.zero		33792


//--------------------- .nv.shared.reserved.0     --------------------------
	.section	.nv.shared.reserved.0,"aw",@nobits
	.weak		__nv_reservedSMEM_offset_0_alias
	.size		__nv_reservedSMEM_offset_0_alias, 0, 64
	.other		__nv_reservedSMEM_offset_0_alias,@"STO_CUDA_RESERVED_SHARED STV_DEFAULT"
__nv_reservedSMEM_offset_0_alias:
	.zero		0
	.zero		64


//--------------------- .nv.global                --------------------------
	.section	.nv.global,"aw",@nobits
.nv.global:
	.type		_ZN34_INTERNAL_b8e13b3f_4_k_cu_f8e7cbaa4cuda3std3__48in_placeE,@object
	.size		_ZN34_INTERNAL_b8e13b3f_4_k_cu_f8e7cbaa4cuda3std3__48in_placeE,(_ZN34_INTERNAL_b8e13b3f_4_k_cu_f8e7cbaa4cuda3std6ranges3__45__cpo8distanceE - _ZN34_INTERNAL_b8e13b3f_4_k_cu_f8e7cbaa4cuda3std3__48in_placeE)
_ZN34_INTERNAL_b8e13b3f_4_k_cu_f8e7cbaa4cuda3std3__48in_placeE:
	.zero		1
	.type		_ZN34_INTERNAL_b8e13b3f_4_k_cu_f8e7cbaa4cuda3std6ranges3__45__cpo8distanceE,@object
	.size		_ZN34_INTERNAL_b8e13b3f_4_k_cu_f8e7cbaa4cuda3std6ranges3__45__cpo8distanceE,(_ZN34_INTERNAL_b8e13b3f_4_k_cu_f8e7cbaa4cuda3std3__45__cpo3endE - _ZN34_INTERNAL_b8e13b3f_4_k_cu_f8e7cbaa4cuda3std6ranges3__45__cpo8distanceE)
_ZN34_INTERNAL_b8e13b3f_4_k_cu_f8e7cbaa4cuda3std6ranges3__45__cpo8distanceE:
	.zero		1
	.type		_ZN34_INTERNAL_b8e13b3f_4_k_cu_f8e7cbaa4cuda3std3__45__cpo3endE,@object
	.size		_ZN34_INTERNAL_b8e13b3f_4_k_cu_f8e7cbaa4cuda3std3__45__cpo3endE,(_ZN34_INTERNAL_b8e13b3f_4_k_cu_f8e7cbaa4cuda3std6ranges3__45__cpo4cendE - _ZN34_INTERNAL_b8e13b3f_4_k_cu_f8e7cbaa4cuda3std3__45__cpo3endE)
_ZN34_INTERNAL_b8e13b3f_4_k_cu_f8e7cbaa4cuda3std3__45__cpo3endE:
	.zero		1
	.type		_ZN34_INTERNAL_b8e13b3f_4_k_cu_f8e7cbaa4cuda3std6ranges3__45__cpo4cendE,@object
	.size		_ZN34_INTERNAL_b8e13b3f_4_k_cu_f8e7cbaa4cuda3std6ranges3__45__cpo4cendE,(_ZN34_INTERNAL_b8e13b3f_4_k_cu_f8e7cbaa4cuda3std3__45__cpo4rendE - _ZN34_INTERNAL_b8e13b3f_4_k_cu_f8e7cbaa4cuda3std6ranges3__45__cpo4cendE)
_ZN34_INTERNAL_b8e13b3f_4_k_cu_f8e7cbaa4cuda3std6ranges3__45__cpo4cendE:
	.zero		1
	.type		_ZN34_INTERNAL_b8e13b3f_4_k_cu_f8e7cbaa4cuda3std3__45__cpo4rendE,@object
	.size		_ZN34_INTERNAL_b8e13b3f_4_k_cu_f8e7cbaa4cuda3std3__45__cpo4rendE,(_ZN34_INTERNAL_b8e13b3f_4_k_cu_f8e7cbaa4cuda3std6ranges3__45__cpo4dataE - _ZN34_INTERNAL_b8e13b3f_4_k_cu_f8e7cbaa4cuda3std3__45__cpo4rendE)
_ZN34_INTERNAL_b8e13b3f_4_k_cu_f8e7cbaa4cuda3std3__45__cpo4rendE:
	.zero		1
	.type		_ZN34_INTERNAL_b8e13b3f_4_k_cu_f8e7cbaa4cuda3std6ranges3__45__cpo4dataE,@object
	.size		_ZN34_INTERNAL_b8e13b3f_4_k_cu_f8e7cbaa4cuda3std6ranges3__45__cpo4dataE,(_ZN34_INTERNAL_b8e13b3f_4_k_cu_f8e7cbaa4cuda3std6ranges3__45__cpo7advanceE - _ZN34_INTERNAL_b8e13b3f_4_k_cu_f8e7cbaa4cuda3std6ranges3__45__cpo4dataE)
_ZN34_INTERNAL_b8e13b3f_4_k_cu_f8e7cbaa4cuda3std6ranges3__45__cpo4dataE:
	.zero		1
	.type		_ZN34_INTERNAL_b8e13b3f_4_k_cu_f8e7cbaa4cuda3std6ranges3__45__cpo7advanceE,@object
	.size		_ZN34_INTERNAL_b8e13b3f_4_k_cu_f8e7cbaa4cuda3std6ranges3__45__cpo7advanceE,(_ZN34_INTERNAL_b8e13b3f_4_k_cu_f8e7cbaa4cuda3std3__45__cpo5crendE - _ZN34_INTERNAL_b8e13b3f_4_k_cu_f8e7cbaa4cuda3std6ranges3__45__cpo7advanceE)
_ZN34_INTERNAL_b8e13b3f_4_k_cu_f8e7cbaa4cuda3std6ranges3__45__cpo7advanceE:
	.zero		1
	.type		_ZN34_INTERNAL_b8e13b3f_4_k_cu_f8e7cbaa4cuda3std3__45__cpo5crendE,@object
	.size		_ZN34_INTERNAL_b8e13b3f_4_k_cu_f8e7cbaa4cuda3std3__45__cpo5crendE,(_ZN34_INTERNAL_b8e13b3f_4_k_cu_f8e7cbaa4cuda3std6ranges3__45__cpo4sizeE - _ZN34_INTERNAL_b8e13b3f_4_k_cu_f8e7cbaa4cuda3std3__45__cpo5crendE)
_ZN34_INTERNAL_b8e13b3f_4_k_cu_f8e7cbaa4cuda3std3__45__cpo5crendE:
	.zero		1
	.type		_ZN34_INTERNAL_b8e13b3f_4_k_cu_f8e7cbaa4cuda3std6ranges3__45__cpo4sizeE,@object
	.size		_ZN34_INTERNAL_b8e13b3f_4_k_cu_f8e7cbaa4cuda3std6ranges3__45__cpo4sizeE,(_ZN34_INTERNAL_b8e13b3f_4_k_cu_f8e7cbaa4cuda3std3__436_GLOBAL__N__b8e13b3f_4_k_cu_f8e7cbaa6ignoreE - _ZN34_INTERNAL_b8e13b3f_4_k_cu_f8e7cbaa4cuda3std6ranges3__45__cpo4sizeE)
_ZN34_INTERNAL_b8e13b3f_4_k_cu_f8e7cbaa4cuda3std6ranges3__45__cpo4sizeE:
	.zero		1
	.type		_ZN34_INTERNAL_b8e13b3f_4_k_cu_f8e7cbaa4cuda3std3__436_GLOBAL__N__b8e13b3f_4_k_cu_f8e7cbaa6ignoreE,@object
	.size		_ZN34_INTERNAL_b8e13b3f_4_k_cu_f8e7cbaa4cuda3std3__436_GLOBAL__N__b8e13b3f_4_k_cu_f8e7cbaa6ignoreE,(_ZN34_INTERNAL_b8e13b3f_4_k_cu_f8e7cbaa4cuda3std6ranges3__45__cpo3endE - _ZN34_INTERNAL_b8e13b3f_4_k_cu_f8e7cbaa4cuda3std3__436_GLOBAL__N__b8e13b3f_4_k_cu_f8e7cbaa6ignoreE)
_ZN34_INTERNAL_b8e13b3f_4_k_cu_f8e7cbaa4cuda3std3__436_GLOBAL__N__b8e13b3f_4_k_cu_f8e7cbaa6ignoreE:
	.zero		1
	.type		_ZN34_INTERNAL_b8e13b3f_4_k_cu_f8e7cbaa4cuda3std6ranges3__45__cpo3endE,@object
	.size		_ZN34_INTERNAL_b8e13b3f_4_k_cu_f8e7cbaa4cuda3std6ranges3__45__cpo3endE,(_ZN34_INTERNAL_b8e13b3f_4_k_cu_f8e7cbaa4cuda3std3__45__cpo4cendE - _ZN34_INTERNAL_b8e13b3f_4_k_cu_f8e7cbaa4cuda3std6ranges3__45__cpo3endE)
_ZN34_INTERNAL_b8e13b3f_4_k_cu_f8e7cbaa4cuda3std6ranges3__45__cpo3endE:
	.zero		1
	.type		_ZN34_INTERNAL_b8e13b3f_4_k_cu_f8e7cbaa4cuda3std3__45__cpo4cendE,@object
	.size		_ZN34_INTERNAL_b8e13b3f_4_k_cu_f8e7cbaa4cuda3std3__45__cpo4cendE,(_ZN34_INTERNAL_b8e13b3f_4_k_cu_f8e7cbaa4cuda3std6ranges3__45__cpo4nextE - _ZN34_INTERNAL_b8e13b3f_4_k_cu_f8e7cbaa4cuda3std3__45__cpo4cendE)
_ZN34_INTERNAL_b8e13b3f_4_k_cu_f8e7cbaa4cuda3std3__45__cpo4cendE:
	.zero		1
	.type		_ZN34_INTERNAL_b8e13b3f_4_k_cu_f8e7cbaa4cuda3std6ranges3__45__cpo4nextE,@object
	.size		_ZN34_INTERNAL_b8e13b3f_4_k_cu_f8e7cbaa4cuda3std6ranges3__45__cpo4nextE,(_ZN34_INTERNAL_b8e13b3f_4_k_cu_f8e7cbaa4cuda3std6ranges3__45__cpo4swapE - _ZN34_INTERNAL_b8e13b3f_4_k_cu_f8e7cbaa4cuda3std6ranges3__45__cpo4nextE)
_ZN34_INTERNAL_b8e13b3f_4_k_cu_f8e7cbaa4cuda3std6ranges3__45__cpo4nextE:
	.zero		1
	.type		_ZN34_INTERNAL_b8e13b3f_4_k_cu_f8e7cbaa4cuda3std6ranges3__45__cpo4swapE,@object
	.size		_ZN34_INTERNAL_b8e13b3f_4_k_cu_f8e7cbaa4cuda3std6ranges3__45__cpo4swapE,(_ZN34_INTERNAL_b8e13b3f_4_k_cu_f8e7cbaa4cuda3std3__420unreachable_sentinelE - _ZN34_INTERNAL_b8e13b3f_4_k_cu_f8e7cbaa4cuda3std6ranges3__45__cpo4swapE)
_ZN34_INTERNAL_b8e13b3f_4_k_cu_f8e7cbaa4cuda3std6ranges3__45__cpo4swapE:
	.zero		1
	.type		_ZN34_INTERNAL_b8e13b3f_4_k_cu_f8e7cbaa4cuda3std3__420unreachable_sentinelE,@object
	.size		_ZN34_INTERNAL_b8e13b3f_4_k_cu_f8e7cbaa4cuda3std3__420unreachable_sentinelE,(_ZN34_INTERNAL_b8e13b3f_4_k_cu_f8e7cbaa6thrust24THRUST_300001_SM_1000_NS6system6detail10sequential3seqE - _ZN34_INTERNAL_b8e13b3f_4_k_cu_f8e7cbaa4cuda3std3__420unreachable_sentinelE)
_ZN34_INTERNAL_b8e13b3f_4_k_cu_f8e7cbaa4cuda3std3__420unreachable_sentinelE:
	.zero		1
	.type		_ZN34_INTERNAL_b8e13b3f_4_k_cu_f8e7cbaa6thrust24THRUST_300001_SM_1000_NS6system6detail10sequential3seqE,@object
	.size		_ZN34_INTERNAL_b8e13b3f_4_k_cu_f8e7cbaa6thrust24THRUST_300001_SM_1000_NS6system6detail10sequential3seqE,(_ZN34_INTERNAL_b8e13b3f_4_k_cu_f8e7cbaa4cuda3std3__45__cpo6cbeginE - _ZN34_INTERNAL_b8e13b3f_4_k_cu_f8e7cbaa6thrust24THRUST_300001_SM_1000_NS6system6detail10sequential3seqE)
_ZN34_INTERNAL_b8e13b3f_4_k_cu_f8e7cbaa6thrust24THRUST_300001_SM_1000_NS6system6detail10sequential3seqE:
	.zero		1
	.type		_ZN34_INTERNAL_b8e13b3f_4_k_cu_f8e7cbaa4cuda3std3__45__cpo6cbeginE,@object
	.size		_ZN34_INTERNAL_b8e13b3f_4_k_cu_f8e7cbaa4cuda3std3__45__cpo6cbeginE,(_ZN34_INTERNAL_b8e13b3f_4_k_cu_f8e7cbaa4cuda3std6ranges3__45__cpo9iter_swapE - _ZN34_INTERNAL_b8e13b3f_4_k_cu_f8e7cbaa4cuda3std3__45__cpo6cbeginE)
_ZN34_INTERNAL_b8e13b3f_4_k_cu_f8e7cbaa4cuda3std3__45__cpo6cbeginE:
	.zero		1
	.type		_ZN34_INTERNAL_b8e13b3f_4_k_cu_f8e7cbaa4cuda3std6ranges3__45__cpo9iter_swapE,@object
	.size		_ZN34_INTERNAL_b8e13b3f_4_k_cu_f8e7cbaa4cuda3std6ranges3__45__cpo9iter_swapE,(_ZN34_INTERNAL_b8e13b3f_4_k_cu_f8e7cbaa4cuda3std3__45__cpo7crbeginE - _ZN34_INTERNAL_b8e13b3f_4_k_cu_f8e7cbaa4cuda3std6ranges3__45__cpo9iter_swapE)
_ZN34_INTERNAL_b8e13b3f_4_k_cu_f8e7cbaa4cuda3std6ranges3__45__cpo9iter_swapE:
	.zero		1
	.type		_ZN34_INTERNAL_b8e13b3f_4_k_cu_f8e7cbaa4cuda3std3__45__cpo7crbeginE,@object
	.size		_ZN34_INTERNAL_b8e13b3f_4_k_cu_f8e7cbaa4cuda3std3__45__cpo7crbeginE,(_ZN34_INTERNAL_b8e13b3f_4_k_cu_f8e7cbaa4cuda3std6ranges3__45__cpo5cdataE - _ZN34_INTERNAL_b8e13b3f_4_k_cu_f8e7cbaa4cuda3std3__45__cpo7crbeginE)
_ZN34_INTERNAL_b8e13b3f_4_k_cu_f8e7cbaa4cuda3std3__45__cpo7crbeginE:
	.zero		1
	.type		_ZN34_INTERNAL_b8e13b3f_4_k_cu_f8e7cbaa4cuda3std6ranges3__45__cpo5cdataE,@object
	.size		_ZN34_INTERNAL_b8e13b3f_4_k_cu_f8e7cbaa4cuda3std6ranges3__45__cpo5cdataE,(_ZN34_INTERNAL_b8e13b3f_4_k_cu_f8e7cbaa4cuda3std6ranges3__45__cpo5beginE - _ZN34_INTERNAL_b8e13b3f_4_k_cu_f8e7cbaa4cuda3std6ranges3__45__cpo5cdataE)
_ZN34_INTERNAL_b8e13b3f_4_k_cu_f8e7cbaa4cuda3std6ranges3__45__cpo5cdataE:
	.zero		1
	.type		_ZN34_INTERNAL_b8e13b3f_4_k_cu_f8e7cbaa4cuda3std6ranges3__45__cpo5beginE,@object
	.size		_ZN34_INTERNAL_b8e13b3f_4_k_cu_f8e7cbaa4cuda3std6ranges3__45__cpo5beginE,(_ZN34_INTERNAL_b8e13b3f_4_k_cu_f8e7cbaa4cuda3std3__419piecewise_constructE - _ZN34_INTERNAL_b8e13b3f_4_k_cu_f8e7cbaa4cuda3std6ranges3__45__cpo5beginE)
_ZN34_INTERNAL_b8e13b3f_4_k_cu_f8e7cbaa4cuda3std6ranges3__45__cpo5beginE:
	.zero		1
	.type		_ZN34_INTERNAL_b8e13b3f_4_k_cu_f8e7cbaa4cuda3std3__419piecewise_constructE,@object
	.size		_ZN34_INTERNAL_b8e13b3f_4_k_cu_f8e7cbaa4cuda3std3__419piecewise_constructE,(_ZN34_INTERNAL_b8e13b3f_4_k_cu_f8e7cbaa4cuda3std6ranges3__45__cpo5ssizeE - _ZN34_INTERNAL_b8e13b3f_4_k_cu_f8e7cbaa4cuda3std3__419piecewise_constructE)
_ZN34_INTERNAL_b8e13b3f_4_k_cu_f8e7cbaa4cuda3std3__419piecewise_constructE:
	.zero		1
	.type		_ZN34_INTERNAL_b8e13b3f_4_k_cu_f8e7cbaa4cuda3std6ranges3__45__cpo5ssizeE,@object
	.size		_ZN34_INTERNAL_b8e13b3f_4_k_cu_f8e7cbaa4cuda3std6ranges3__45__cpo5ssizeE,(_ZN34_INTERNAL_b8e13b3f_4_k_cu_f8e7cbaa4cuda3std3__45__cpo5beginE - _ZN34_INTERNAL_b8e13b3f_4_k_cu_f8e7cbaa4cuda3std6ranges3__45__cpo5ssizeE)
_ZN34_INTERNAL_b8e13b3f_4_k_cu_f8e7cbaa4cuda3std6ranges3__45__cpo5ssizeE:
	.zero		1
	.type		_ZN34_INTERNAL_b8e13b3f_4_k_cu_f8e7cbaa4cuda3std3__45__cpo5beginE,@object
	.size		_ZN34_INTERNAL_b8e13b3f_4_k_cu_f8e7cbaa4cuda3std3__45__cpo5beginE,(_ZN34_INTERNAL_b8e13b3f_4_k_cu_f8e7cbaa4cuda3std6ranges3__45__cpo6cbeginE - _ZN34_INTERNAL_b8e13b3f_4_k_cu_f8e7cbaa4cuda3std3__45__cpo5beginE)
_ZN34_INTERNAL_b8e13b3f_4_k_cu_f8e7cbaa4cuda3std3__45__cpo5beginE:
	.zero		1
	.type		_ZN34_INTERNAL_b8e13b3f_4_k_cu_f8e7cbaa4cuda3std6ranges3__45__cpo6cbeginE,@object
	.size		_ZN34_INTERNAL_b8e13b3f_4_k_cu_f8e7cbaa4cuda3std6ranges3__45__cpo6cbeginE,(_ZN34_INTERNAL_b8e13b3f_4_k_cu_f8e7cbaa4cuda3std3__45__cpo6rbeginE - _ZN34_INTERNAL_b8e13b3f_4_k_cu_f8e7cbaa4cuda3std6ranges3__45__cpo6cbeginE)
_ZN34_INTERNAL_b8e13b3f_4_k_cu_f8e7cbaa4cuda3std6ranges3__45__cpo6cbeginE:
	.zero		1
	.type		_ZN34_INTERNAL_b8e13b3f_4_k_cu_f8e7cbaa4cuda3std3__45__cpo6rbeginE,@object
	.size		_ZN34_INTERNAL_b8e13b3f_4_k_cu_f8e7cbaa4cuda3std3__45__cpo6rbeginE,(_ZN34_INTERNAL_b8e13b3f_4_k_cu_f8e7cbaa4cuda3std6ranges3__45__cpo4prevE - _ZN34_INTERNAL_b8e13b3f_4_k_cu_f8e7cbaa4cuda3std3__45__cpo6rbeginE)
_ZN34_INTERNAL_b8e13b3f_4_k_cu_f8e7cbaa4cuda3std3__45__cpo6rbeginE:
	.zero		1
	.type		_ZN34_INTERNAL_b8e13b3f_4_k_cu_f8e7cbaa4cuda3std6ranges3__45__cpo4prevE,@object
	.size		_ZN34_INTERNAL_b8e13b3f_4_k_cu_f8e7cbaa4cuda3std6ranges3__45__cpo4prevE,(_ZN34_INTERNAL_b8e13b3f_4_k_cu_f8e7cbaa4cuda3std6ranges3__45__cpo9iter_moveE - _ZN34_INTERNAL_b8e13b3f_4_k_cu_f8e7cbaa4cuda3std6ranges3__45__cpo4prevE)
_ZN34_INTERNAL_b8e13b3f_4_k_cu_f8e7cbaa4cuda3std6ranges3__45__cpo4prevE:
	.zero		1
	.type		_ZN34_INTERNAL_b8e13b3f_4_k_cu_f8e7cbaa4cuda3std6ranges3__45__cpo9iter_moveE,@object
	.size		_ZN34_INTERNAL_b8e13b3f_4_k_cu_f8e7cbaa4cuda3std6ranges3__45__cpo9iter_moveE,(.L_13 - _ZN34_INTERNAL_b8e13b3f_4_k_cu_f8e7cbaa4cuda3std6ranges3__45__cpo9iter_moveE)
_ZN34_INTERNAL_b8e13b3f_4_k_cu_f8e7cbaa4cuda3std6ranges3__45__cpo9iter_moveE:
	.zero		1
.L_13:


//--------------------- .nv.shared._cupy_channelizer_32x32_float64_complex128 --------------------------
	.section	.nv.shared._cupy_channelizer_32x32_float64_complex128,"aw",@nobits
	.sectionflags	@""
	.align	8
.nv.shared._cupy_channelizer_32x32_float64_complex128:
	.zero		17408


//--------------------- .nv.shared._cupy_channelizer_32x32_complex64_complex64 --------------------------
	.section	.nv.shared._cupy_channelizer_32x32_complex64_complex64,"aw",@nobits
	.sectionflags	@""
	.align	8
.nv.shared._cupy_channelizer_32x32_complex64_complex64:
	.zero		17408


//--------------------- .nv.shared._cupy_channelizer_32x32_float32_complex64 --------------------------
	.section	.nv.shared._cupy_channelizer_32x32_float32_complex64,"aw",@nobits
	.sectionflags	@""
	.align	4
.nv.shared._cupy_channelizer_32x32_float32_complex64:
	.zero		9216


//--------------------- .nv.shared._cupy_channelizer_16x16_complex128_complex128 --------------------------
	.section	.nv.shared._cupy_channelizer_16x16_complex128_complex128,"aw",@nobits
	.sectionflags	@""
	.align	16
.nv.shared._cupy_channelizer_16x16_complex128_complex128:
	.zero		9216


//--------------------- .nv.shared._cupy_channelizer_16x16_float64_complex128 --------------------------
	.section	.nv.shared._cupy_channelizer_16x16_float64_complex128,"aw",@nobits
	.sectionflags	@""
	.align	8
.nv.shared._cupy_channelizer_16x16_float64_complex128:
	.zero		5120


//--------------------- .nv.shared._cupy_channelizer_16x16_complex64_complex64 --------------------------
	.section	.nv.shared._cupy_channelizer_16x16_complex64_complex64,"aw",@nobits
	.sectionflags	@""
	.align	8
.nv.shared._cupy_channelizer_16x16_complex64_complex64:
	.zero		5120


//--------------------- .nv.shared._cupy_channelizer_16x16_float32_complex64 --------------------------
	.section	.nv.shared._cupy_channelizer_16x16_float32_complex64,"aw",@nobits
	.sectionflags	@""
	.align	4
.nv.shared._cupy_channelizer_16x16_float32_complex64:
	.zero		3072


//--------------------- .nv.shared._cupy_channelizer_8x8_complex128_complex128 --------------------------
	.section	.nv.shared._cupy_channelizer_8x8_complex128_complex128,"aw",@nobits
	.sectionflags	@""
	.align	16
.nv.shared._cupy_channelizer_8x8_complex128_complex128:
	.zero		3072


//--------------------- .nv.shared._cupy_channelizer_8x8_float64_complex128 --------------------------
	.section	.nv.shared._cupy_channelizer_8x8_float64_complex128,"aw",@nobits
	.sectionflags	@""
	.align	8
.nv.shared._cupy_channelizer_8x8_float64_complex128:
	.zero		2048


//--------------------- .nv.shared._cupy_channelizer_8x8_complex64_complex64 --------------------------
	.section	.nv.shared._cupy_channelizer_8x8_complex64_complex64,"aw",@nobits
	.sectionflags	@""
	.align	8
.nv.shared._cupy_channelizer_8x8_complex64_complex64:
	.zero		2048


//--------------------- .nv.shared._cupy_channelizer_8x8_float32_complex64 --------------------------
	.section	.nv.shared._cupy_channelizer_8x8_float32_complex64,"aw",@nobits
	.sectionflags	@""
	.align	4
.nv.shared._cupy_channelizer_8x8_float32_complex64:
	.zero		1536


//--------------------- .nv.constant0._cupy_channelizer_32x32_complex128_complex128 --------------------------
	.section	.nv.constant0._cupy_channelizer_32x32_complex128_complex128,"a",@progbits
	.sectionflags	@""
	.align	4
.nv.constant0._cupy_channelizer_32x32_complex128_complex128:
	.zero		936


//--------------------- .nv.constant0._cupy_channelizer_32x32_float64_complex128 --------------------------
	.section	.nv.constant0._cupy_channelizer_32x32_float64_complex128,"a",@progbits
	.sectionflags	@""
	.align	4
.nv.constant0._cupy_channelizer_32x32_float64_complex128:
	.zero		936


//--------------------- .nv.constant0._cupy_channelizer_32x32_complex64_complex64 --------------------------
	.section	.nv.constant0._cupy_channelizer_32x32_complex64_complex64,"a",@progbits
	.sectionflags	@""
	.align	4
.nv.constant0._cupy_channelizer_32x32_complex64_complex64:
	.zero		936


//--------------------- .nv.constant0._cupy_channelizer_32x32_float32_complex64 --------------------------
	.section	.nv.constant0._cupy_channelizer_32x32_float32_complex64,"a",@progbits
	.sectionflags	@""
	.align	4
.nv.constant0._cupy_channelizer_32x32_float32_complex64:
	.zero		936


//--------------------- .nv.constant0._cupy_channelizer_16x16_complex128_complex128 --------------------------
	.section	.nv.constant0._cupy_channelizer_16x16_complex128_complex128,"a",@progbits
	.sectionflags	@""
	.align	4
.nv.constant0._cupy_channelizer_16x16_complex128_complex128:
	.zero		936


//--------------------- .nv.constant0._cupy_channelizer_16x16_float64_complex128 --------------------------
	.section	.nv.constant0._cupy_channelizer_16x16_float64_complex128,"a",@progbits
	.sectionflags	@""
	.align	4
.nv.constant0._cupy_channelizer_16x16_float64_complex128:
	.zero		936


//--------------------- .nv.constant0._cupy_channelizer_16x16_complex64_complex64 --------------------------
	.section	.nv.constant0._cupy_channelizer_16x16_complex64_complex64,"a",@progbits
	.sectionflags	@""
	.align	4
.nv.constant0._cupy_channelizer_16x16_complex64_complex64:
	.zero		936


//--------------------- .nv.constant0._cupy_channelizer_16x16_float32_complex64 --------------------------
	.section	.nv.constant0._cupy_channelizer_16x16_float32_complex64,"a",@progbits
	.sectionflags	@""
	.align	4
.nv.constant0._cupy_channelizer_16x16_float32_complex64:
	.zero		936


//--------------------- .nv.constant0._cupy_channelizer_8x8_complex128_complex128 --------------------------
	.section	.nv.constant0._cupy_channelizer_8x8_complex128_complex128,"a",@progbits
	.sectionflags	@""
	.align	4
.nv.constant0._cupy_channelizer_8x8_complex128_complex128:
	.zero		936


//--------------------- .nv.constant0._cupy_channelizer_8x8_float64_complex128 --------------------------
	.section	.nv.constant0._cupy_channelizer_8x8_float64_complex128,"a",@progbits
	.sectionflags	@""
	.align	4
.nv.constant0._cupy_channelizer_8x8_float64_complex128:
	.zero		936


//--------------------- .nv.constant0._cupy_channelizer_8x8_complex64_complex64 --------------------------
	.section	.nv.constant0._cupy_channelizer_8x8_complex64_complex64,"a",@progbits
	.sectionflags	@""
	.align	4
.nv.constant0._cupy_channelizer_8x8_complex64_complex64:
	.zero		936


//--------------------- .nv.constant0._cupy_channelizer_8x8_float32_complex64 --------------------------
	.section	.nv.constant0._cupy_channelizer_8x8_float32_complex64,"a",@progbits
	.sectionflags	@""
	.align	4
.nv.constant0._cupy_channelizer_8x8_float32_complex64:
	.zero		936


//--------------------- SYMBOLS --------------------------

	.type		.nv.reservedSmem.offset0,@object
	.size		.nv.reservedSmem.offset0,0x4
	.type		.nv.reservedSmem.cap,@object
	.size		.nv.reservedSmem.cap,0x4
